	.target	sm_90a

	.elftype	@"ET_EXEC"


//--------------------- .note.nv.tkinfo           --------------------------
	.section	.note.nv.tkinfo,"",@"SHT_NOTE"
	.sectionflags	@"SHF_NOTE_NV_TKINFO"
	.tkinfo
        /*0018*/ 	.word	0x00000002
        /*0030*/ 	.string	""
        /*0030*/ 	.string	"ptxas"
        /*0030*/ 	.string	"Cuda compilation tools, release 13.0, V13.0.88"
        /*0030*/ 	.string	"Build cuda_13.0.r13.0/compiler.36424714_0"
        /*0030*/ 	.string	"-arch sm_90a -m 64 "



//--------------------- .note.nv.cuinfo           --------------------------
	.section	.note.nv.cuinfo,"",@"SHT_NOTE"
	.sectionflags	@"SHF_NOTE_NV_CUINFO"
        /*0018*/ 	.short	0x0002
        /*001a*/ 	.short	0x005a
        /*001c*/ 	.short	0x0082
	.zero		2


//--------------------- .nv.info                  --------------------------
	.section	.nv.info,"",@"SHT_CUDA_INFO"
	.align	4


	//----- nvinfo : EIATTR_REGCOUNT
	.align		4
        /*0000*/ 	.byte	0x04, 0x2f
        /*0002*/ 	.short	(.L_15 - .L_14)
	.align		4
.L_14:
        /*0004*/ 	.word	index@(_ZN7cutlass13device_kernelINS_4gemm6kernel13GemmUniversalIN4cute5tupleIJiiiiEEENS1_10collective13CollectiveMmaINS1_34MainloopSm90TmaGmmaWarpSpecializedILi18ENS5_IJNS4_1CILi2EEENSA_ILi1EEESC_EEENS1_35KernelTmaWarpSpecializedCooperativeEEENS5_IJNSA_ILi384EEENSA_ILi16EEESH_EEENS_10bfloat16_tENS5_IJlSC_lEEESJ_SK_NS4_8TiledMMAINS4_8MMA_AtomIJNS4_4SM904GMMA27MMA_64x16x16_F32BF16BF16_SSILNSO_5MajorE0ELSQ_0ELNSO_7ScaleInE1ELSR_1EEEEEENS4_6LayoutISD_NS5_IJSC_NSA_ILi0EEESV_EEEEENS5_IJNS4_10UnderscoreESY_SY_EEEEENS4_13SM90_TMA_LOADENS4_14ComposedLayoutINS4_7SwizzleILi1ELi4ELi3EEENS4_18smem_ptr_flag_bitsILi16EEENSU_INS5_IJNSA_ILi8EEESH_EEENS5_IJSH_SC_EEEEEEEvNS4_8identityENS4_23SM90_TMA_LOAD_MULTICASTES1B_vS1C_EENS_8epilogue10collective6detail29Sm90TmaWarpSpecializedAdapterINS1G_15DefaultEpilogueISJ_SK_SK_NS1F_6thread17LinearCombinationISJ_Li1EffLNS1K_9ScaleType4KindE0ELNS_15FloatRoundStyleE2ESJ_EENS1_15EpilogueDefaultEEEEEvvEEEEvNT_6ParamsE)
        /*0008*/ 	.word	0x000000a8


	//----- nvinfo : EIATTR_FRAME_SIZE
	.align		4
.L_15:
        /*000c*/ 	.byte	0x04, 0x11
        /*000e*/ 	.short	(.L_17 - .L_16)
	.align		4
.L_16:
        /*0010*/ 	.word	index@(_ZN7cutlass13device_kernelINS_4gemm6kernel13GemmUniversalIN4cute5tupleIJiiiiEEENS1_10collective13CollectiveMmaINS1_34MainloopSm90TmaGmmaWarpSpecializedILi18ENS5_IJNS4_1CILi2EEENSA_ILi1EEESC_EEENS1_35KernelTmaWarpSpecializedCooperativeEEENS5_IJNSA_ILi384EEENSA_ILi16EEESH_EEENS_10bfloat16_tENS5_IJlSC_lEEESJ_SK_NS4_8TiledMMAINS4_8MMA_AtomIJNS4_4SM904GMMA27MMA_64x16x16_F32BF16BF16_SSILNSO_5MajorE0ELSQ_0ELNSO_7ScaleInE1ELSR_1EEEEEENS4_6LayoutISD_NS5_IJSC_NSA_ILi0EEESV_EEEEENS5_IJNS4_10UnderscoreESY_SY_EEEEENS4_13SM90_TMA_LOADENS4_14ComposedLayoutINS4_7SwizzleILi1ELi4ELi3EEENS4_18smem_ptr_flag_bitsILi16EEENSU_INS5_IJNSA_ILi8EEESH_EEENS5_IJSH_SC_EEEEEEEvNS4_8identityENS4_23SM90_TMA_LOAD_MULTICASTES1B_vS1C_EENS_8epilogue10collective6detail29Sm90TmaWarpSpecializedAdapterINS1G_15DefaultEpilogueISJ_SK_SK_NS1F_6thread17LinearCombinationISJ_Li1EffLNS1K_9ScaleType4KindE0ELNS_15FloatRoundStyleE2ESJ_EENS1_15EpilogueDefaultEEEEEvvEEEEvNT_6ParamsE)
        /*0014*/ 	.word	0x00000000


	//----- nvinfo : EIATTR_MIN_STACK_SIZE
	.align		4
.L_17:
        /*0018*/ 	.byte	0x04, 0x12
        /*001a*/ 	.short	(.L_19 - .L_18)
	.align		4
.L_18:
        /*001c*/ 	.word	index@(_ZN7cutlass13device_kernelINS_4gemm6kernel13GemmUniversalIN4cute5tupleIJiiiiEEENS1_10collective13CollectiveMmaINS1_34MainloopSm90TmaGmmaWarpSpecializedILi18ENS5_IJNS4_1CILi2EEENSA_ILi1EEESC_EEENS1_35KernelTmaWarpSpecializedCooperativeEEENS5_IJNSA_ILi384EEENSA_ILi16EEESH_EEENS_10bfloat16_tENS5_IJlSC_lEEESJ_SK_NS4_8TiledMMAINS4_8MMA_AtomIJNS4_4SM904GMMA27MMA_64x16x16_F32BF16BF16_SSILNSO_5MajorE0ELSQ_0ELNSO_7ScaleInE1ELSR_1EEEEEENS4_6LayoutISD_NS5_IJSC_NSA_ILi0EEESV_EEEEENS5_IJNS4_10UnderscoreESY_SY_EEEEENS4_13SM90_TMA_LOADENS4_14ComposedLayoutINS4_7SwizzleILi1ELi4ELi3EEENS4_18smem_ptr_flag_bitsILi16EEENSU_INS5_IJNSA_ILi8EEESH_EEENS5_IJSH_SC_EEEEEEEvNS4_8identityENS4_23SM90_TMA_LOAD_MULTICASTES1B_vS1C_EENS_8epilogue10collective6detail29Sm90TmaWarpSpecializedAdapterINS1G_15DefaultEpilogueISJ_SK_SK_NS1F_6thread17LinearCombinationISJ_Li1EffLNS1K_9ScaleType4KindE0ELNS_15FloatRoundStyleE2ESJ_EENS1_15EpilogueDefaultEEEEEvvEEEEvNT_6ParamsE)
        /*0020*/ 	.word	0x00000000
.L_19:


//--------------------- .nv.compat                --------------------------
	.section	.nv.compat,"",@"SHT_CUDA_COMPAT_INFO"
	.align	4
        /*0000*/ 	.byte	0x02, 0x09, 0x01, 0x00, 0x02, 0x02, 0x04, 0x00, 0x02, 0x05, 0x05, 0x00, 0x03, 0x07, 0x01, 0x01
        /*0010*/ 	.byte	0x02, 0x03, 0x01, 0x00, 0x02, 0x06, 0x01, 0x00, 0x04, 0x0b, 0x08, 0x00, 0x00, 0x00, 0x00, 0x00
        /*0020*/ 	.byte	0x00, 0x00, 0x00, 0x00


//--------------------- .nv.info._ZN7cutlass13device_kernelINS_4gemm6kernel13GemmUniversalIN4cute5tupleIJiiiiEEENS1_10collective13CollectiveMmaINS1_34MainloopSm90TmaGmmaWarpSpecializedILi18ENS5_IJNS4_1CILi2EEENSA_ILi1EEESC_EEENS1_35KernelTmaWarpSpecializedCooperativeEEENS5_IJNSA_ILi384EEENSA_ILi16EEESH_EEENS_10bfloat16_tENS5_IJlSC_lEEESJ_SK_NS4_8TiledMMAINS4_8MMA_AtomIJNS4_4SM904GMMA27MMA_64x16x16_F32BF16BF16_SSILNSO_5MajorE0ELSQ_0ELNSO_7ScaleInE1ELSR_1EEEEEENS4_6LayoutISD_NS5_IJSC_NSA_ILi0EEESV_EEEEENS5_IJNS4_10UnderscoreESY_SY_EEEEENS4_13SM90_TMA_LOADENS4_14ComposedLayoutINS4_7SwizzleILi1ELi4ELi3EEENS4_18smem_ptr_flag_bitsILi16EEENSU_INS5_IJNSA_ILi8EEESH_EEENS5_IJSH_SC_EEEEEEEvNS4_8identityENS4_23SM90_TMA_LOAD_MULTICASTES1B_vS1C_EENS_8epilogue10collective6detail29Sm90TmaWarpSpecializedAdapterINS1G_15DefaultEpilogueISJ_SK_SK_NS1F_6thread17LinearCombinationISJ_Li1EffLNS1K_9ScaleType4KindE0ELNS_15FloatRoundStyleE2ESJ_EENS1_15EpilogueDefaultEEEEEvvEEEEvNT_6ParamsE --------------------------
	.section	.nv.info._ZN7cutlass13device_kernelINS_4gemm6kernel13GemmUniversalIN4cute5tupleIJiiiiEEENS1_10collective13CollectiveMmaINS1_34MainloopSm90TmaGmmaWarpSpecializedILi18ENS5_IJNS4_1CILi2EEENSA_ILi1EEESC_EEENS1_35KernelTmaWarpSpecializedCooperativeEEENS5_IJNSA_ILi384EEENSA_ILi16EEESH_EEENS_10bfloat16_tENS5_IJlSC_lEEESJ_SK_NS4_8TiledMMAINS4_8MMA_AtomIJNS4_4SM904GMMA27MMA_64x16x16_F32BF16BF16_SSILNSO_5MajorE0ELSQ_0ELNSO_7ScaleInE1ELSR_1EEEEEENS4_6LayoutISD_NS5_IJSC_NSA_ILi0EEESV_EEEEENS5_IJNS4_10UnderscoreESY_SY_EEEEENS4_13SM90_TMA_LOADENS4_14ComposedLayoutINS4_7SwizzleILi1ELi4ELi3EEENS4_18smem_ptr_flag_bitsILi16EEENSU_INS5_IJNSA_ILi8EEESH_EEENS5_IJSH_SC_EEEEEEEvNS4_8identityENS4_23SM90_TMA_LOAD_MULTICASTES1B_vS1C_EENS_8epilogue10collective6detail29Sm90TmaWarpSpecializedAdapterINS1G_15DefaultEpilogueISJ_SK_SK_NS1F_6thread17LinearCombinationISJ_Li1EffLNS1K_9ScaleType4KindE0ELNS_15FloatRoundStyleE2ESJ_EENS1_15EpilogueDefaultEEEEEvvEEEEvNT_6ParamsE,"",@"SHT_CUDA_INFO"
	.sectionflags	@""
	.align	4


	//----- nvinfo : EIATTR_CUDA_API_VERSION
	.align		4
        /*0000*/ 	.byte	0x04, 0x37
        /*0002*/ 	.short	(.L_21 - .L_20)
.L_20:
        /*0004*/ 	.word	0x00000082


	//----- nvinfo : EIATTR_KPARAM_INFO
	.align		4
.L_21:
        /*0008*/ 	.byte	0x04, 0x17
        /*000a*/ 	.short	(.L_23 - .L_22)
.L_22:
        /*000c*/ 	.word	0x00000000
        /*0010*/ 	.short	0x0000
        /*0012*/ 	.short	0x0070
        /*0014*/ 	.byte	0x00, 0xf0, 0x01, 0x10


	//----- nvinfo : EIATTR_SPARSE_MMA_MASK
	.align		4
.L_23:
        /*0018*/ 	.byte	0x03, 0x50
        /*001a*/ 	.short	0x0000


	//----- nvinfo : EIATTR_MAXREG_COUNT
	.align		4
        /*001c*/ 	.byte	0x03, 0x1b
        /*001e*/ 	.short	0x00a8


	//----- nvinfo : EIATTR_NUM_BARRIERS
	.align		4
        /*0020*/ 	.byte	0x02, 0x4c
        /*0022*/ 	.byte	0x01
	.zero		1


	//----- nvinfo : EIATTR_EXTERNS
	.align		4
        /*0024*/ 	.byte	0x04, 0x0f
        /*0026*/ 	.short	(.L_25 - .L_24)


	//   ....[0]....
	.align		4
.L_24:
        /*0028*/ 	.word	index@(__assertfail)


	//----- nvinfo : EIATTR_MERCURY_ISA_VERSION
	.align		4
.L_25:
        /*002c*/ 	.byte	0x03, 0x5f
        /*002e*/ 	.short	0x0101


	//----- nvinfo : EIATTR_INT_WARP_WIDE_INSTR_OFFSETS
	.align		4
        /*0030*/ 	.byte	0x04, 0x31
        /*0032*/ 	.short	(.L_27 - .L_26)


	//   ....[0]....
.L_26:
        /*0034*/ 	.word	0x00000670


	//   ....[1]....
        /*0038*/ 	.word	0x000006a0


	//   ....[2]....
        /*003c*/ 	.word	0x00000860


	//----- nvinfo : EIATTR_COOP_GROUP_MASK_REGIDS
	.align		4
.L_27:
        /*0040*/ 	.byte	0x04, 0x29
        /*0042*/ 	.short	(.L_29 - .L_28)


	//   ....[0]....
.L_28:
        /*0044*/ 	.word	0xffffffff


	//   ....[1]....
        /*0048*/ 	.word	0xffffffff


	//   ....[2]....
        /*004c*/ 	.word	0xffffffff


	//   ....[3]....
        /*0050*/ 	.word	0xffffffff


	//   ....[4]....
        /*0054*/ 	.word	0xffffffff


	//   ....[5]....
        /*0058*/ 	.word	0xffffffff


	//----- nvinfo : EIATTR_COOP_GROUP_INSTR_OFFSETS
	.align		4
.L_29:
        /*005c*/ 	.byte	0x04, 0x28
        /*005e*/ 	.short	(.L_31 - .L_30)


	//   ....[0]....
.L_30:
        /*0060*/ 	.word	0x00000060


	//   ....[1]....
        /*0064*/ 	.word	0x00000070


	//   ....[2]....
        /*0068*/ 	.word	0x00000130


	//   ....[3]....
        /*006c*/ 	.word	0x000004c0


	//   ....[4]....
        /*0070*/ 	.word	0x000009e0


	//   ....[5]....
        /*0074*/ 	.word	0x00001420


	//----- nvinfo : EIATTR_REG_RECONFIG
	.align		4
.L_31:
        /*0078*/ 	.byte	0x01, 0x54
	.zero		2


	//----- nvinfo : EIATTR_SYSCALL_OFFSETS
	.align		4
        /*007c*/ 	.byte	0x04, 0x46
        /*007e*/ 	.short	(.L_33 - .L_32)


	//   ....[0]....
.L_32:
        /*0080*/ 	.word	0x000015e0


	//----- nvinfo : EIATTR_MBARRIER_INSTR_OFFSETS
	.align		4
.L_33:
        /*0084*/ 	.byte	0x04, 0x39
        /*0086*/ 	.short	(.L_35 - .L_34)


	//   ....[0]....
.L_34:
        /*0088*/ 	.word	0x00000250
        /*008c*/ 	.word	0x000000ff
        /*0090*/ 	.word	0x00000000
        /*0094*/ 	.short	0x0100
        /*0096*/ 	.byte	0x08
	.zero		1


	//   ....[1]....
        /*0098*/ 	.word	0x00000260
        /*009c*/ 	.word	0x000000ff
        /*00a0*/ 	.word	0x00000090
        /*00a4*/ 	.short	0x0100
        /*00a6*/ 	.byte	0x08
	.zero		1


	//   ....[2]....
        /*00a8*/ 	.word	0x00000270
        /*00ac*/ 	.word	0x000000ff
        /*00b0*/ 	.word	0x00000008
        /*00b4*/ 	.short	0x0100
        /*00b6*/ 	.byte	0x08
	.zero		1


	//   ....[3]....
        /*00b8*/ 	.word	0x00000280
        /*00bc*/ 	.word	0x000000ff
        /*00c0*/ 	.word	0x00000098
        /*00c4*/ 	.short	0x0100
        /*00c6*/ 	.byte	0x08
	.zero		1


	//   ....[4]....
        /*00c8*/ 	.word	0x00000290
        /*00cc*/ 	.word	0x000000ff
        /*00d0*/ 	.word	0x00000010
        /*00d4*/ 	.short	0x0100
        /*00d6*/ 	.byte	0x08
	.zero		1


	//   ....[5]....
        /*00d8*/ 	.word	0x000002a0
        /*00dc*/ 	.word	0x000000ff
        /*00e0*/ 	.word	0x000000a0
        /*00e4*/ 	.short	0x0100
        /*00e6*/ 	.byte	0x08
	.zero		1


	//   ....[6]....
        /*00e8*/ 	.word	0x000002b0
        /*00ec*/ 	.word	0x000000ff
        /*00f0*/ 	.word	0x00000018
        /*00f4*/ 	.short	0x0100
        /*00f6*/ 	.byte	0x08
	.zero		1


	//   ....[7]....
        /*00f8*/ 	.word	0x000002c0
        /*00fc*/ 	.word	0x000000ff
        /*0100*/ 	.word	0x000000a8
        /*0104*/ 	.short	0x0100
        /*0106*/ 	.byte	0x08
	.zero		1


	//   ....[8]....
        /*0108*/ 	.word	0x000002d0
        /*010c*/ 	.word	0x000000ff
        /*0110*/ 	.word	0x00000020
        /*0114*/ 	.short	0x0100
        /*0116*/ 	.byte	0x08
	.zero		1


	//   ....[9]....
        /*0118*/ 	.word	0x000002e0
        /*011c*/ 	.word	0x000000ff
        /*0120*/ 	.word	0x000000b0
        /*0124*/ 	.short	0x0100
        /*0126*/ 	.byte	0x08
	.zero		1


	//   ....[10]....
        /*0128*/ 	.word	0x000002f0
        /*012c*/ 	.word	0x000000ff
        /*0130*/ 	.word	0x00000028
        /*0134*/ 	.short	0x0100
        /*0136*/ 	.byte	0x08
	.zero		1


	//   ....[11]....
        /*0138*/ 	.word	0x00000300
        /*013c*/ 	.word	0x000000ff
        /*0140*/ 	.word	0x000000b8
        /*0144*/ 	.short	0x0100
        /*0146*/ 	.byte	0x08
	.zero		1


	//   ....[12]....
        /*0148*/ 	.word	0x00000310
        /*014c*/ 	.word	0x000000ff
        /*0150*/ 	.word	0x00000030
        /*0154*/ 	.short	0x0100
        /*0156*/ 	.byte	0x08
	.zero		1


	//   ....[13]....
        /*0158*/ 	.word	0x00000320
        /*015c*/ 	.word	0x000000ff
        /*0160*/ 	.word	0x000000c0
        /*0164*/ 	.short	0x0100
        /*0166*/ 	.byte	0x08
	.zero		1


	//   ....[14]....
        /*0168*/ 	.word	0x00000330
        /*016c*/ 	.word	0x000000ff
        /*0170*/ 	.word	0x00000038
        /*0174*/ 	.short	0x0100
        /*0176*/ 	.byte	0x08
	.zero		1


	//   ....[15]....
        /*0178*/ 	.word	0x00000340
        /*017c*/ 	.word	0x000000ff
        /*0180*/ 	.word	0x000000c8
        /*0184*/ 	.short	0x0100
        /*0186*/ 	.byte	0x08
	.zero		1


	//   ....[16]....
        /*0188*/ 	.word	0x00000350
        /*018c*/ 	.word	0x000000ff
        /*0190*/ 	.word	0x00000040
        /*0194*/ 	.short	0x0100
        /*0196*/ 	.byte	0x08
	.zero		1


	//   ....[17]....
        /*0198*/ 	.word	0x00000360
        /*019c*/ 	.word	0x000000ff
        /*01a0*/ 	.word	0x000000d0
        /*01a4*/ 	.short	0x0100
        /*01a6*/ 	.byte	0x08
	.zero		1


	//   ....[18]....
        /*01a8*/ 	.word	0x00000370
        /*01ac*/ 	.word	0x000000ff
        /*01b0*/ 	.word	0x00000048
        /*01b4*/ 	.short	0x0100
        /*01b6*/ 	.byte	0x08
	.zero		1


	//   ....[19]....
        /*01b8*/ 	.word	0x00000380
        /*01bc*/ 	.word	0x000000ff
        /*01c0*/ 	.word	0x000000d8
        /*01c4*/ 	.short	0x0100
        /*01c6*/ 	.byte	0x08
	.zero		1


	//   ....[20]....
        /*01c8*/ 	.word	0x00000390
        /*01cc*/ 	.word	0x000000ff
        /*01d0*/ 	.word	0x00000050
        /*01d4*/ 	.short	0x0100
        /*01d6*/ 	.byte	0x08
	.zero		1


	//   ....[21]....
        /*01d8*/ 	.word	0x000003a0
        /*01dc*/ 	.word	0x000000ff
        /*01e0*/ 	.word	0x000000e0
        /*01e4*/ 	.short	0x0100
        /*01e6*/ 	.byte	0x08
	.zero		1


	//   ....[22]....
        /*01e8*/ 	.word	0x000003b0
        /*01ec*/ 	.word	0x000000ff
        /*01f0*/ 	.word	0x00000058
        /*01f4*/ 	.short	0x0100
        /*01f6*/ 	.byte	0x08
	.zero		1


	//   ....[23]....
        /*01f8*/ 	.word	0x000003c0
        /*01fc*/ 	.word	0x000000ff
        /*0200*/ 	.word	0x000000e8
        /*0204*/ 	.short	0x0100
        /*0206*/ 	.byte	0x08
	.zero		1


	//   ....[24]....
        /*0208*/ 	.word	0x000003d0
        /*020c*/ 	.word	0x000000ff
        /*0210*/ 	.word	0x00000060
        /*0214*/ 	.short	0x0100
        /*0216*/ 	.byte	0x08
	.zero		1


	//   ....[25]....
        /*0218*/ 	.word	0x000003e0
        /*021c*/ 	.word	0x000000ff
        /*0220*/ 	.word	0x000000f0
        /*0224*/ 	.short	0x0100
        /*0226*/ 	.byte	0x08
	.zero		1


	//   ....[26]....
        /*0228*/ 	.word	0x000003f0
        /*022c*/ 	.word	0x000000ff
        /*0230*/ 	.word	0x00000068
        /*0234*/ 	.short	0x0100
        /*0236*/ 	.byte	0x08
	.zero		1


	//   ....[27]....
        /*0238*/ 	.word	0x00000400
        /*023c*/ 	.word	0x000000ff
        /*0240*/ 	.word	0x000000f8
        /*0244*/ 	.short	0x0100
        /*0246*/ 	.byte	0x08
	.zero		1


	//   ....[28]....
        /*0248*/ 	.word	0x00000410
        /*024c*/ 	.word	0x000000ff
        /*0250*/ 	.word	0x00000070
        /*0254*/ 	.short	0x0100
        /*0256*/ 	.byte	0x08
	.zero		1


	//   ....[29]....
        /*0258*/ 	.word	0x00000420
        /*025c*/ 	.word	0x000000ff
        /*0260*/ 	.word	0x00000100
        /*0264*/ 	.short	0x0100
        /*0266*/ 	.byte	0x08
	.zero		1


	//   ....[30]....
        /*0268*/ 	.word	0x00000430
        /*026c*/ 	.word	0x000000ff
        /*0270*/ 	.word	0x00000078
        /*0274*/ 	.short	0x0100
        /*0276*/ 	.byte	0x08
	.zero		1


	//   ....[31]....
        /*0278*/ 	.word	0x00000440
        /*027c*/ 	.word	0x000000ff
        /*0280*/ 	.word	0x00000108
        /*0284*/ 	.short	0x0100
        /*0286*/ 	.byte	0x08
	.zero		1


	//   ....[32]....
        /*0288*/ 	.word	0x00000450
        /*028c*/ 	.word	0x000000ff
        /*0290*/ 	.word	0x00000080
        /*0294*/ 	.short	0x0100
        /*0296*/ 	.byte	0x08
	.zero		1


	//   ....[33]....
        /*0298*/ 	.word	0x00000460
        /*029c*/ 	.word	0x000000ff
        /*02a0*/ 	.word	0x00000110
        /*02a4*/ 	.short	0x0100
        /*02a6*/ 	.byte	0x08
	.zero		1


	//   ....[34]....
        /*02a8*/ 	.word	0x00000470
        /*02ac*/ 	.word	0x000000ff
        /*02b0*/ 	.word	0x00000088
        /*02b4*/ 	.short	0x0100
        /*02b6*/ 	.byte	0x08
	.zero		1


	//   ....[35]....
        /*02b8*/ 	.word	0x00000480
        /*02bc*/ 	.word	0x000000ff
        /*02c0*/ 	.word	0x00000118
        /*02c4*/ 	.short	0x0100
        /*02c6*/ 	.byte	0x08
	.zero		1


	//   ....[36]....
        /*02c8*/ 	.word	0x000008e0
        /*02cc*/ 	.word	0x000000ff
        /*02d0*/ 	.word	0x00000130
        /*02d4*/ 	.short	0x0100
        /*02d6*/ 	.byte	0x06
	.zero		1


	//   ....[37]....
        /*02d8*/ 	.word	0x00000970
        /*02dc*/ 	.word	0x000000ff
        /*02e0*/ 	.word	0x00000138
        /*02e4*/ 	.short	0x0100
        /*02e6*/ 	.byte	0x06
	.zero		1


	//   ....[38]....
        /*02e8*/ 	.word	0x00001660
        /*02ec*/ 	.word	0x00000003
        /*02f0*/ 	.word	0x00000000
        /*02f4*/ 	.short	0x010a
        /*02f6*/ 	.byte	0x3f
	.zero		1


	//   ....[39]....
        /*02f8*/ 	.word	0x000016a0
        /*02fc*/ 	.word	0x00000003
        /*0300*/ 	.word	0x00000000
        /*0304*/ 	.short	0x010a
        /*0306*/ 	.byte	0x3f
	.zero		1


	//   ....[40]....
        /*0308*/ 	.word	0x00001970
        /*030c*/ 	.word	0x000000ff
        /*0310*/ 	.word	0x00000000
        /*0314*/ 	.short	0x010a
        /*0316*/ 	.byte	0x04
	.zero		1


	//   ....[41]....
        /*0318*/ 	.word	0x000019b0
        /*031c*/ 	.word	0x000000ff
        /*0320*/ 	.word	0x00000000
        /*0324*/ 	.short	0x010a
        /*0326*/ 	.byte	0x04
	.zero		1


	//   ....[42]....
        /*0328*/ 	.word	0x00001b60
        /*032c*/ 	.word	0x00000005
        /*0330*/ 	.word	0x00000000
        /*0334*/ 	.short	0x0101
        /*0336*/ 	.byte	0x3f
	.zero		1


	//   ....[43]....
        /*0338*/ 	.word	0x00001d20
        /*033c*/ 	.word	0x00000003
        /*0340*/ 	.word	0x00000000
        /*0344*/ 	.short	0x0101
        /*0346*/ 	.byte	0x3f
	.zero		1


	//   ....[44]....
        /*0348*/ 	.word	0x00004f70
        /*034c*/ 	.word	0x00000017
        /*0350*/ 	.word	0x00000090
        /*0354*/ 	.short	0x010a
        /*0356*/ 	.byte	0x3f
	.zero		1


	//   ....[45]....
        /*0358*/ 	.word	0x000052e0
        /*035c*/ 	.word	0x00000003
        /*0360*/ 	.word	0x00000138
        /*0364*/ 	.short	0x0101
        /*0366*/ 	.byte	0x3f
	.zero		1


	//   ....[46]....
        /*0368*/ 	.word	0x00005a40
        /*036c*/ 	.word	0x00000007
        /*0370*/ 	.word	0x00000000
        /*0374*/ 	.short	0x010a
        /*0376*/ 	.byte	0x3f
	.zero		1


	//   ....[47]....
        /*0378*/ 	.word	0x00005ac0
        /*037c*/ 	.word	0x00000008
        /*0380*/ 	.word	0x00000000
        /*0384*/ 	.short	0x010a
        /*0386*/ 	.byte	0x3f
	.zero		1


	//   ....[48]....
        /*0388*/ 	.word	0x00005b50
        /*038c*/ 	.word	0x00000009
        /*0390*/ 	.word	0x00000000
        /*0394*/ 	.short	0x010a
        /*0396*/ 	.byte	0x3f
	.zero		1


	//   ....[49]....
        /*0398*/ 	.word	0x00005be0
        /*039c*/ 	.word	0x00000008
        /*03a0*/ 	.word	0x00000000
        /*03a4*/ 	.short	0x010a
        /*03a6*/ 	.byte	0x3f
	.zero		1


	//   ....[50]....
        /*03a8*/ 	.word	0x00005c70
        /*03ac*/ 	.word	0x00000009
        /*03b0*/ 	.word	0x00000000
        /*03b4*/ 	.short	0x010a
        /*03b6*/ 	.byte	0x3f
	.zero		1


	//   ....[51]....
        /*03b8*/ 	.word	0x00005d00
        /*03bc*/ 	.word	0x00000008
        /*03c0*/ 	.word	0x00000000
        /*03c4*/ 	.short	0x010a
        /*03c6*/ 	.byte	0x3f
	.zero		1


	//   ....[52]....
        /*03c8*/ 	.word	0x00005d90
        /*03cc*/ 	.word	0x00000009
        /*03d0*/ 	.word	0x00000000
        /*03d4*/ 	.short	0x010a
        /*03d6*/ 	.byte	0x3f
	.zero		1


	//   ....[53]....
        /*03d8*/ 	.word	0x00005e20
        /*03dc*/ 	.word	0x00000008
        /*03e0*/ 	.word	0x00000000
        /*03e4*/ 	.short	0x010a
        /*03e6*/ 	.byte	0x3f
	.zero		1


	//   ....[54]....
        /*03e8*/ 	.word	0x00005eb0
        /*03ec*/ 	.word	0x00000009
        /*03f0*/ 	.word	0x00000000
        /*03f4*/ 	.short	0x010a
        /*03f6*/ 	.byte	0x3f
	.zero		1


	//   ....[55]....
        /*03f8*/ 	.word	0x00005f40
        /*03fc*/ 	.word	0x00000008
        /*0400*/ 	.word	0x00000000
        /*0404*/ 	.short	0x010a
        /*0406*/ 	.byte	0x3f
	.zero		1


	//   ....[56]....
        /*0408*/ 	.word	0x00005fd0
        /*040c*/ 	.word	0x00000009
        /*0410*/ 	.word	0x00000000
        /*0414*/ 	.short	0x010a
        /*0416*/ 	.byte	0x3f
	.zero		1


	//   ....[57]....
        /*0418*/ 	.word	0x00006060
        /*041c*/ 	.word	0x00000008
        /*0420*/ 	.word	0x00000000
        /*0424*/ 	.short	0x010a
        /*0426*/ 	.byte	0x3f
	.zero		1


	//   ....[58]....
        /*0428*/ 	.word	0x000060f0
        /*042c*/ 	.word	0x00000009
        /*0430*/ 	.word	0x00000000
        /*0434*/ 	.short	0x010a
        /*0436*/ 	.byte	0x3f
	.zero		1


	//   ....[59]....
        /*0438*/ 	.word	0x00006180
        /*043c*/ 	.word	0x00000008
        /*0440*/ 	.word	0x00000000
        /*0444*/ 	.short	0x010a
        /*0446*/ 	.byte	0x3f
	.zero		1


	//   ....[60]....
        /*0448*/ 	.word	0x00006210
        /*044c*/ 	.word	0x00000009
        /*0450*/ 	.word	0x00000000
        /*0454*/ 	.short	0x010a
        /*0456*/ 	.byte	0x3f
	.zero		1


	//   ....[61]....
        /*0458*/ 	.word	0x000062a0
        /*045c*/ 	.word	0x00000008
        /*0460*/ 	.word	0x00000000
        /*0464*/ 	.short	0x010a
        /*0466*/ 	.byte	0x3f
	.zero		1


	//   ....[62]....
        /*0468*/ 	.word	0x00006330
        /*046c*/ 	.word	0x0000000b
        /*0470*/ 	.word	0x00000000
        /*0474*/ 	.short	0x010a
        /*0476*/ 	.byte	0x3f
	.zero		1


	//   ....[63]....
        /*0478*/ 	.word	0x000063c0
        /*047c*/ 	.word	0x00000003
        /*0480*/ 	.word	0x00000000
        /*0484*/ 	.short	0x010a
        /*0486*/ 	.byte	0x3f
	.zero		1


	//   ....[64]....
        /*0488*/ 	.word	0x00006420
        /*048c*/ 	.word	0x00000003
        /*0490*/ 	.word	0x00000000
        /*0494*/ 	.short	0x010a
        /*0496*/ 	.byte	0x3f
	.zero		1


	//   ....[65]....
        /*0498*/ 	.word	0x00006480
        /*049c*/ 	.word	0x00000006
        /*04a0*/ 	.word	0x00000000
        /*04a4*/ 	.short	0x010a
        /*04a6*/ 	.byte	0x3f
	.zero		1


	//   ....[66]....
        /*04a8*/ 	.word	0x00006550
        /*04ac*/ 	.word	0x00000017
        /*04b0*/ 	.word	0x00000090
        /*04b4*/ 	.short	0x010a
        /*04b6*/ 	.byte	0x3f
	.zero		1


	//   ....[67]....
        /*04b8*/ 	.word	0x00006620
        /*04bc*/ 	.word	0x00000007
        /*04c0*/ 	.word	0x00000000
        /*04c4*/ 	.short	0x010a
        /*04c6*/ 	.byte	0x3f
	.zero		1


	//   ....[68]....
        /*04c8*/ 	.word	0x00006670
        /*04cc*/ 	.word	0x00000008
        /*04d0*/ 	.word	0x00000000
        /*04d4*/ 	.short	0x010a
        /*04d6*/ 	.byte	0x3f
	.zero		1


	//   ....[69]....
        /*04d8*/ 	.word	0x000066c0
        /*04dc*/ 	.word	0x00000009
        /*04e0*/ 	.word	0x00000000
        /*04e4*/ 	.short	0x010a
        /*04e6*/ 	.byte	0x3f
	.zero		1


	//   ....[70]....
        /*04e8*/ 	.word	0x00006710
        /*04ec*/ 	.word	0x00000008
        /*04f0*/ 	.word	0x00000000
        /*04f4*/ 	.short	0x010a
        /*04f6*/ 	.byte	0x3f
	.zero		1


	//   ....[71]....
        /*04f8*/ 	.word	0x00006760
        /*04fc*/ 	.word	0x00000009
        /*0500*/ 	.word	0x00000000
        /*0504*/ 	.short	0x010a
        /*0506*/ 	.byte	0x3f
	.zero		1


	//   ....[72]....
        /*0508*/ 	.word	0x000067b0
        /*050c*/ 	.word	0x00000008
        /*0510*/ 	.word	0x00000000
        /*0514*/ 	.short	0x010a
        /*0516*/ 	.byte	0x3f
	.zero		1


	//   ....[73]....
        /*0518*/ 	.word	0x00006800
        /*051c*/ 	.word	0x00000009
        /*0520*/ 	.word	0x00000000
        /*0524*/ 	.short	0x010a
        /*0526*/ 	.byte	0x3f
	.zero		1


	//   ....[74]....
        /*0528*/ 	.word	0x00006850
        /*052c*/ 	.word	0x00000008
        /*0530*/ 	.word	0x00000000
        /*0534*/ 	.short	0x010a
        /*0536*/ 	.byte	0x3f
	.zero		1


	//   ....[75]....
        /*0538*/ 	.word	0x000068a0
        /*053c*/ 	.word	0x00000009
        /*0540*/ 	.word	0x00000000
        /*0544*/ 	.short	0x010a
        /*0546*/ 	.byte	0x3f
	.zero		1


	//   ....[76]....
        /*0548*/ 	.word	0x000068f0
        /*054c*/ 	.word	0x00000008
        /*0550*/ 	.word	0x00000000
        /*0554*/ 	.short	0x010a
        /*0556*/ 	.byte	0x3f
	.zero		1


	//   ....[77]....
        /*0558*/ 	.word	0x00006940
        /*055c*/ 	.word	0x00000009
        /*0560*/ 	.word	0x00000000
        /*0564*/ 	.short	0x010a
        /*0566*/ 	.byte	0x3f
	.zero		1


	//   ....[78]....
        /*0568*/ 	.word	0x00006990
        /*056c*/ 	.word	0x00000008
        /*0570*/ 	.word	0x00000000
        /*0574*/ 	.short	0x010a
        /*0576*/ 	.byte	0x3f
	.zero		1


	//   ....[79]....
        /*0578*/ 	.word	0x000069e0
        /*057c*/ 	.word	0x00000009
        /*0580*/ 	.word	0x00000000
        /*0584*/ 	.short	0x010a
        /*0586*/ 	.byte	0x3f
	.zero		1


	//   ....[80]....
        /*0588*/ 	.word	0x00006a30
        /*058c*/ 	.word	0x00000008
        /*0590*/ 	.word	0x00000000
        /*0594*/ 	.short	0x010a
        /*0596*/ 	.byte	0x3f
	.zero		1


	//   ....[81]....
        /*0598*/ 	.word	0x00006a80
        /*059c*/ 	.word	0x00000009
        /*05a0*/ 	.word	0x00000000
        /*05a4*/ 	.short	0x010a
        /*05a6*/ 	.byte	0x3f
	.zero		1


	//   ....[82]....
        /*05a8*/ 	.word	0x00006ad0
        /*05ac*/ 	.word	0x00000008
        /*05b0*/ 	.word	0x00000000
        /*05b4*/ 	.short	0x010a
        /*05b6*/ 	.byte	0x3f
	.zero		1


	//   ....[83]....
        /*05b8*/ 	.word	0x00006b20
        /*05bc*/ 	.word	0x0000000b
        /*05c0*/ 	.word	0x00000000
        /*05c4*/ 	.short	0x010a
        /*05c6*/ 	.byte	0x3f
	.zero		1


	//----- nvinfo : EIATTR_NUM_MBARRIERS
	.align		4
.L_35:
        /*05c8*/ 	.byte	0x03, 0x38
        /*05ca*/ 	.short	0x0026


	//----- nvinfo : EIATTR_EXIT_INSTR_OFFSETS
	.align		4
        /*05cc*/ 	.byte	0x04, 0x1c
        /*05ce*/ 	.short	(.L_37 - .L_36)


	//   ....[0]....
.L_36:
        /*05d0*/ 	.word	0x00000b40


	//   ....[1]....
        /*05d4*/ 	.word	0x00001350


	//   ....[2]....
        /*05d8*/ 	.word	0x00004680


	//   ....[3]....
        /*05dc*/ 	.word	0x00004be0


	//   ....[4]....
        /*05e0*/ 	.word	0x00006410


	//----- nvinfo : EIATTR_MAX_THREADS
	.align		4
.L_37:
        /*05e4*/ 	.byte	0x04, 0x05
        /*05e6*/ 	.short	(.L_39 - .L_38)
.L_38:
        /*05e8*/ 	.word	0x00000180
        /*05ec*/ 	.word	0x00000001
        /*05f0*/ 	.word	0x00000001


	//----- nvinfo : EIATTR_CRS_STACK_SIZE
	.align		4
.L_39:
        /*05f4*/ 	.byte	0x04, 0x1e
        /*05f6*/ 	.short	(.L_41 - .L_40)
.L_40:
        /*05f8*/ 	.word	0x00000000


	//----- nvinfo : EIATTR_CBANK_PARAM_SIZE
	.align		4
.L_41:
        /*05fc*/ 	.byte	0x03, 0x19
        /*05fe*/ 	.short	0x0470


	//----- nvinfo : EIATTR_PARAM_CBANK
	.align		4
        /*0600*/ 	.byte	0x04, 0x0a
        /*0602*/ 	.short	(.L_43 - .L_42)
	.align		4
.L_42:
        /*0604*/ 	.word	index@(.nv.constant0._ZN7cutlass13device_kernelINS_4gemm6kernel13GemmUniversalIN4cute5tupleIJiiiiEEENS1_10collective13CollectiveMmaINS1_34MainloopSm90TmaGmmaWarpSpecializedILi18ENS5_IJNS4_1CILi2EEENSA_ILi1EEESC_EEENS1_35KernelTmaWarpSpecializedCooperativeEEENS5_IJNSA_ILi384EEENSA_ILi16EEESH_EEENS_10bfloat16_tENS5_IJlSC_lEEESJ_SK_NS4_8TiledMMAINS4_8MMA_AtomIJNS4_4SM904GMMA27MMA_64x16x16_F32BF16BF16_SSILNSO_5MajorE0ELSQ_0ELNSO_7ScaleInE1ELSR_1EEEEEENS4_6LayoutISD_NS5_IJSC_NSA_ILi0EEESV_EEEEENS5_IJNS4_10UnderscoreESY_SY_EEEEENS4_13SM90_TMA_LOADENS4_14ComposedLayoutINS4_7SwizzleILi1ELi4ELi3EEENS4_18smem_ptr_flag_bitsILi16EEENSU_INS5_IJNSA_ILi8EEESH_EEENS5_IJSH_SC_EEEEEEEvNS4_8identityENS4_23SM90_TMA_LOAD_MULTICASTES1B_vS1C_EENS_8epilogue10collective6detail29Sm90TmaWarpSpecializedAdapterINS1G_15DefaultEpilogueISJ_SK_SK_NS1F_6thread17LinearCombinationISJ_Li1EffLNS1K_9ScaleType4KindE0ELNS_15FloatRoundStyleE2ESJ_EENS1_15EpilogueDefaultEEEEEvvEEEEvNT_6ParamsE)
        /*0608*/ 	.short	0x0210
        /*060a*/ 	.short	0x0470


	//----- nvinfo : EIATTR_SW_WAR
	.align		4
.L_43:
        /*060c*/ 	.byte	0x04, 0x36
        /*060e*/ 	.short	(.L_45 - .L_44)
.L_44:
        /*0610*/ 	.word	0x00000008
.L_45:


//--------------------- .nv.callgraph             --------------------------
	.section	.nv.callgraph,"",@"SHT_CUDA_CALLGRAPH"
	.align	4
	.sectionentsize	8
	.align		4
        /*0000*/ 	.word	0x00000000
	.align		4
        /*0004*/ 	.word	0xffffffff
	.align		4
        /*0008*/ 	.word	index@(_ZN7cutlass13device_kernelINS_4gemm6kernel13GemmUniversalIN4cute5tupleIJiiiiEEENS1_10collective13CollectiveMmaINS1_34MainloopSm90TmaGmmaWarpSpecializedILi18ENS5_IJNS4_1CILi2EEENSA_ILi1EEESC_EEENS1_35KernelTmaWarpSpecializedCooperativeEEENS5_IJNSA_ILi384EEENSA_ILi16EEESH_EEENS_10bfloat16_tENS5_IJlSC_lEEESJ_SK_NS4_8TiledMMAINS4_8MMA_AtomIJNS4_4SM904GMMA27MMA_64x16x16_F32BF16BF16_SSILNSO_5MajorE0ELSQ_0ELNSO_7ScaleInE1ELSR_1EEEEEENS4_6LayoutISD_NS5_IJSC_NSA_ILi0EEESV_EEEEENS5_IJNS4_10UnderscoreESY_SY_EEEEENS4_13SM90_TMA_LOADENS4_14ComposedLayoutINS4_7SwizzleILi1ELi4ELi3EEENS4_18smem_ptr_flag_bitsILi16EEENSU_INS5_IJNSA_ILi8EEESH_EEENS5_IJSH_SC_EEEEEEEvNS4_8identityENS4_23SM90_TMA_LOAD_MULTICASTES1B_vS1C_EENS_8epilogue10collective6detail29Sm90TmaWarpSpecializedAdapterINS1G_15DefaultEpilogueISJ_SK_SK_NS1F_6thread17LinearCombinationISJ_Li1EffLNS1K_9ScaleType4KindE0ELNS_15FloatRoundStyleE2ESJ_EENS1_15EpilogueDefaultEEEEEvvEEEEvNT_6ParamsE)
	.align		4
        /*000c*/ 	.word	index@(__assertfail)
	.align		4
        /*0010*/ 	.word	0x00000000
	.align		4
        /*0014*/ 	.word	0xfffffffe
	.align		4
        /*0018*/ 	.word	0x00000000
	.align		4
        /*001c*/ 	.word	0xfffffffd
	.align		4
        /*0020*/ 	.word	0x00000000
	.align		4
        /*0024*/ 	.word	0xfffffffc


//--------------------- .nv.constant4             --------------------------
	.section	.nv.constant4,"a",@progbits
	.align	8
	.align		8
.nv.constant4:
        /*0000*/ 	.dword	__assertfail
	.align		8
        /*0008*/ 	.dword	__unnamed_1
	.align		8
        /*0010*/ 	.dword	_ZN39_INTERNAL_7053c3ed_4_k_cu_54f67bc7_87524cuda3std3__45__cpo5beginE
	.align		8
        /*0018*/ 	.dword	_ZN39_INTERNAL_7053c3ed_4_k_cu_54f67bc7_87524cuda3std3__45__cpo3endE
	.align		8
        /*0020*/ 	.dword	_ZN39_INTERNAL_7053c3ed_4_k_cu_54f67bc7_87524cuda3std3__45__cpo6cbeginE
	.align		8
        /*0028*/ 	.dword	_ZN39_INTERNAL_7053c3ed_4_k_cu_54f67bc7_87524cuda3std3__45__cpo4cendE
	.align		8
        /*0030*/ 	.dword	_ZN39_INTERNAL_7053c3ed_4_k_cu_54f67bc7_87524cuda3std3__441_GLOBAL__N__7053c3ed_4_k_cu_54f67bc7_87526ignoreE
	.align		8
        /*0038*/ 	.dword	_ZN39_INTERNAL_7053c3ed_4_k_cu_54f67bc7_87524cuda3std3__419piecewise_constructE
	.align		8
        /*0040*/ 	.dword	_ZN39_INTERNAL_7053c3ed_4_k_cu_54f67bc7_87524cuda3std3__48in_placeE
	.align		8
        /*0048*/ 	.dword	_ZN39_INTERNAL_7053c3ed_4_k_cu_54f67bc7_87524cuda3std6ranges3__45__cpo4swapE
	.align		8
        /*0050*/ 	.dword	_ZN39_INTERNAL_7053c3ed_4_k_cu_54f67bc7_87524cuda3std6ranges3__45__cpo9iter_moveE
	.align		8
        /*0058*/ 	.dword	_ZN39_INTERNAL_7053c3ed_4_k_cu_54f67bc7_87524cute7productE
	.align		8
        /*0060*/ 	.dword	_ZN39_INTERNAL_7053c3ed_4_k_cu_54f67bc7_87524cute1_E
	.align		8
        /*0068*/ 	.dword	$str$22
	.align		8
        /*0070*/ 	.dword	$str$23


//--------------------- .text._ZN7cutlass13device_kernelINS_4gemm6kernel13GemmUniversalIN4cute5tupleIJiiiiEEENS1_10collective13CollectiveMmaINS1_34MainloopSm90TmaGmmaWarpSpecializedILi18ENS5_IJNS4_1CILi2EEENSA_ILi1EEESC_EEENS1_35KernelTmaWarpSpecializedCooperativeEEENS5_IJNSA_ILi384EEENSA_ILi16EEESH_EEENS_10bfloat16_tENS5_IJlSC_lEEESJ_SK_NS4_8TiledMMAINS4_8MMA_AtomIJNS4_4SM904GMMA27MMA_64x16x16_F32BF16BF16_SSILNSO_5MajorE0ELSQ_0ELNSO_7ScaleInE1ELSR_1EEEEEENS4_6LayoutISD_NS5_IJSC_NSA_ILi0EEESV_EEEEENS5_IJNS4_10UnderscoreESY_SY_EEEEENS4_13SM90_TMA_LOADENS4_14ComposedLayoutINS4_7SwizzleILi1ELi4ELi3EEENS4_18smem_ptr_flag_bitsILi16EEENSU_INS5_IJNSA_ILi8EEESH_EEENS5_IJSH_SC_EEEEEEEvNS4_8identityENS4_23SM90_TMA_LOAD_MULTICASTES1B_vS1C_EENS_8epilogue10collective6detail29Sm90TmaWarpSpecializedAdapterINS1G_15DefaultEpilogueISJ_SK_SK_NS1F_6thread17LinearCombinationISJ_Li1EffLNS1K_9ScaleType4KindE0ELNS_15FloatRoundStyleE2ESJ_EENS1_15EpilogueDefaultEEEEEvvEEEEvNT_6ParamsE --------------------------
	.section	.text._ZN7cutlass13device_kernelINS_4gemm6kernel13GemmUniversalIN4cute5tupleIJiiiiEEENS1_10collective13CollectiveMmaINS1_34MainloopSm90TmaGmmaWarpSpecializedILi18ENS5_IJNS4_1CILi2EEENSA_ILi1EEESC_EEENS1_35KernelTmaWarpSpecializedCooperativeEEENS5_IJNSA_ILi384EEENSA_ILi16EEESH_EEENS_10bfloat16_tENS5_IJlSC_lEEESJ_SK_NS4_8TiledMMAINS4_8MMA_AtomIJNS4_4SM904GMMA27MMA_64x16x16_F32BF16BF16_SSILNSO_5MajorE0ELSQ_0ELNSO_7ScaleInE1ELSR_1EEEEEENS4_6LayoutISD_NS5_IJSC_NSA_ILi0EEESV_EEEEENS5_IJNS4_10UnderscoreESY_SY_EEEEENS4_13SM90_TMA_LOADENS4_14ComposedLayoutINS4_7SwizzleILi1ELi4ELi3EEENS4_18smem_ptr_flag_bitsILi16EEENSU_INS5_IJNSA_ILi8EEESH_EEENS5_IJSH_SC_EEEEEEEvNS4_8identityENS4_23SM90_TMA_LOAD_MULTICASTES1B_vS1C_EENS_8epilogue10collective6detail29Sm90TmaWarpSpecializedAdapterINS1G_15DefaultEpilogueISJ_SK_SK_NS1F_6thread17LinearCombinationISJ_Li1EffLNS1K_9ScaleType4KindE0ELNS_15FloatRoundStyleE2ESJ_EENS1_15EpilogueDefaultEEEEEvvEEEEvNT_6ParamsE,"ax",@progbits
	.align	128
.text._ZN7cutlass13device_kernelINS_4gemm6kernel13GemmUniversalIN4cute5tupleIJiiiiEEENS1_10collective13CollectiveMmaINS1_34MainloopSm90TmaGmmaWarpSpecializedILi18ENS5_IJNS4_1CILi2EEENSA_ILi1EEESC_EEENS1_35KernelTmaWarpSpecializedCooperativeEEENS5_IJNSA_ILi384EEENSA_ILi16EEESH_EEENS_10bfloat16_tENS5_IJlSC_lEEESJ_SK_NS4_8TiledMMAINS4_8MMA_AtomIJNS4_4SM904GMMA27MMA_64x16x16_F32BF16BF16_SSILNSO_5MajorE0ELSQ_0ELNSO_7ScaleInE1ELSR_1EEEEEENS4_6LayoutISD_NS5_IJSC_NSA_ILi0EEESV_EEEEENS5_IJNS4_10UnderscoreESY_SY_EEEEENS4_13SM90_TMA_LOADENS4_14ComposedLayoutINS4_7SwizzleILi1ELi4ELi3EEENS4_18smem_ptr_flag_bitsILi16EEENSU_INS5_IJNSA_ILi8EEESH_EEENS5_IJSH_SC_EEEEEEEvNS4_8identityENS4_23SM90_TMA_LOAD_MULTICASTES1B_vS1C_EENS_8epilogue10collective6detail29Sm90TmaWarpSpecializedAdapterINS1G_15DefaultEpilogueISJ_SK_SK_NS1F_6thread17LinearCombinationISJ_Li1EffLNS1K_9ScaleType4KindE0ELNS_15FloatRoundStyleE2ESJ_EENS1_15EpilogueDefaultEEEEEvvEEEEvNT_6ParamsE:
        .type           _ZN7cutlass13device_kernelINS_4gemm6kernel13GemmUniversalIN4cute5tupleIJiiiiEEENS1_10collective13CollectiveMmaINS1_34MainloopSm90TmaGmmaWarpSpecializedILi18ENS5_IJNS4_1CILi2EEENSA_ILi1EEESC_EEENS1_35KernelTmaWarpSpecializedCooperativeEEENS5_IJNSA_ILi384EEENSA_ILi16EEESH_EEENS_10bfloat16_tENS5_IJlSC_lEEESJ_SK_NS4_8TiledMMAINS4_8MMA_AtomIJNS4_4SM904GMMA27MMA_64x16x16_F32BF16BF16_SSILNSO_5MajorE0ELSQ_0ELNSO_7ScaleInE1ELSR_1EEEEEENS4_6LayoutISD_NS5_IJSC_NSA_ILi0EEESV_EEEEENS5_IJNS4_10UnderscoreESY_SY_EEEEENS4_13SM90_TMA_LOADENS4_14ComposedLayoutINS4_7SwizzleILi1ELi4ELi3EEENS4_18smem_ptr_flag_bitsILi16EEENSU_INS5_IJNSA_ILi8EEESH_EEENS5_IJSH_SC_EEEEEEEvNS4_8identityENS4_23SM90_TMA_LOAD_MULTICASTES1B_vS1C_EENS_8epilogue10collective6detail29Sm90TmaWarpSpecializedAdapterINS1G_15DefaultEpilogueISJ_SK_SK_NS1F_6thread17LinearCombinationISJ_Li1EffLNS1K_9ScaleType4KindE0ELNS_15FloatRoundStyleE2ESJ_EENS1_15EpilogueDefaultEEEEEvvEEEEvNT_6ParamsE,@function
        .size           _ZN7cutlass13device_kernelINS_4gemm6kernel13GemmUniversalIN4cute5tupleIJiiiiEEENS1_10collective13CollectiveMmaINS1_34MainloopSm90TmaGmmaWarpSpecializedILi18ENS5_IJNS4_1CILi2EEENSA_ILi1EEESC_EEENS1_35KernelTmaWarpSpecializedCooperativeEEENS5_IJNSA_ILi384EEENSA_ILi16EEESH_EEENS_10bfloat16_tENS5_IJlSC_lEEESJ_SK_NS4_8TiledMMAINS4_8MMA_AtomIJNS4_4SM904GMMA27MMA_64x16x16_F32BF16BF16_SSILNSO_5MajorE0ELSQ_0ELNSO_7ScaleInE1ELSR_1EEEEEENS4_6LayoutISD_NS5_IJSC_NSA_ILi0EEESV_EEEEENS5_IJNS4_10UnderscoreESY_SY_EEEEENS4_13SM90_TMA_LOADENS4_14ComposedLayoutINS4_7SwizzleILi1ELi4ELi3EEENS4_18smem_ptr_flag_bitsILi16EEENSU_INS5_IJNSA_ILi8EEESH_EEENS5_IJSH_SC_EEEEEEEvNS4_8identityENS4_23SM90_TMA_LOAD_MULTICASTES1B_vS1C_EENS_8epilogue10collective6detail29Sm90TmaWarpSpecializedAdapterINS1G_15DefaultEpilogueISJ_SK_SK_NS1F_6thread17LinearCombinationISJ_Li1EffLNS1K_9ScaleType4KindE0ELNS_15FloatRoundStyleE2ESJ_EENS1_15EpilogueDefaultEEEEEvvEEEEvNT_6ParamsE,(.L_x_138 - _ZN7cutlass13device_kernelINS_4gemm6kernel13GemmUniversalIN4cute5tupleIJiiiiEEENS1_10collective13CollectiveMmaINS1_34MainloopSm90TmaGmmaWarpSpecializedILi18ENS5_IJNS4_1CILi2EEENSA_ILi1EEESC_EEENS1_35KernelTmaWarpSpecializedCooperativeEEENS5_IJNSA_ILi384EEENSA_ILi16EEESH_EEENS_10bfloat16_tENS5_IJlSC_lEEESJ_SK_NS4_8TiledMMAINS4_8MMA_AtomIJNS4_4SM904GMMA27MMA_64x16x16_F32BF16BF16_SSILNSO_5MajorE0ELSQ_0ELNSO_7ScaleInE1ELSR_1EEEEEENS4_6LayoutISD_NS5_IJSC_NSA_ILi0EEESV_EEEEENS5_IJNS4_10UnderscoreESY_SY_EEEEENS4_13SM90_TMA_LOADENS4_14ComposedLayoutINS4_7SwizzleILi1ELi4ELi3EEENS4_18smem_ptr_flag_bitsILi16EEENSU_INS5_IJNSA_ILi8EEESH_EEENS5_IJSH_SC_EEEEEEEvNS4_8identityENS4_23SM90_TMA_LOAD_MULTICASTES1B_vS1C_EENS_8epilogue10collective6detail29Sm90TmaWarpSpecializedAdapterINS1G_15DefaultEpilogueISJ_SK_SK_NS1F_6thread17LinearCombinationISJ_Li1EffLNS1K_9ScaleType4KindE0ELNS_15FloatRoundStyleE2ESJ_EENS1_15EpilogueDefaultEEEEEvvEEEEvNT_6ParamsE)
        .other          _ZN7cutlass13device_kernelINS_4gemm6kernel13GemmUniversalIN4cute5tupleIJiiiiEEENS1_10collective13CollectiveMmaINS1_34MainloopSm90TmaGmmaWarpSpecializedILi18ENS5_IJNS4_1CILi2EEENSA_ILi1EEESC_EEENS1_35KernelTmaWarpSpecializedCooperativeEEENS5_IJNSA_ILi384EEENSA_ILi16EEESH_EEENS_10bfloat16_tENS5_IJlSC_lEEESJ_SK_NS4_8TiledMMAINS4_8MMA_AtomIJNS4_4SM904GMMA27MMA_64x16x16_F32BF16BF16_SSILNSO_5MajorE0ELSQ_0ELNSO_7ScaleInE1ELSR_1EEEEEENS4_6LayoutISD_NS5_IJSC_NSA_ILi0EEESV_EEEEENS5_IJNS4_10UnderscoreESY_SY_EEEEENS4_13SM90_TMA_LOADENS4_14ComposedLayoutINS4_7SwizzleILi1ELi4ELi3EEENS4_18smem_ptr_flag_bitsILi16EEENSU_INS5_IJNSA_ILi8EEESH_EEENS5_IJSH_SC_EEEEEEEvNS4_8identityENS4_23SM90_TMA_LOAD_MULTICASTES1B_vS1C_EENS_8epilogue10collective6detail29Sm90TmaWarpSpecializedAdapterINS1G_15DefaultEpilogueISJ_SK_SK_NS1F_6thread17LinearCombinationISJ_Li1EffLNS1K_9ScaleType4KindE0ELNS_15FloatRoundStyleE2ESJ_EENS1_15EpilogueDefaultEEEEEvvEEEEvNT_6ParamsE,@"STO_CUDA_ENTRY STV_DEFAULT"
_ZN7cutlass13device_kernelINS_4gemm6kernel13GemmUniversalIN4cute5tupleIJiiiiEEENS1_10collective13CollectiveMmaINS1_34MainloopSm90TmaGmmaWarpSpecializedILi18ENS5_IJNS4_1CILi2EEENSA_ILi1EEESC_EEENS1_35KernelTmaWarpSpecializedCooperativeEEENS5_IJNSA_ILi384EEENSA_ILi16EEESH_EEENS_10bfloat16_tENS5_IJlSC_lEEESJ_SK_NS4_8TiledMMAINS4_8MMA_AtomIJNS4_4SM904GMMA27MMA_64x16x16_F32BF16BF16_SSILNSO_5MajorE0ELSQ_0ELNSO_7ScaleInE1ELSR_1EEEEEENS4_6LayoutISD_NS5_IJSC_NSA_ILi0EEESV_EEEEENS5_IJNS4_10UnderscoreESY_SY_EEEEENS4_13SM90_TMA_LOADENS4_14ComposedLayoutINS4_7SwizzleILi1ELi4ELi3EEENS4_18smem_ptr_flag_bitsILi16EEENSU_INS5_IJNSA_ILi8EEESH_EEENS5_IJSH_SC_EEEEEEEvNS4_8identityENS4_23SM90_TMA_LOAD_MULTICASTES1B_vS1C_EENS_8epilogue10collective6detail29Sm90TmaWarpSpecializedAdapterINS1G_15DefaultEpilogueISJ_SK_SK_NS1F_6thread17LinearCombinationISJ_Li1EffLNS1K_9ScaleType4KindE0ELNS_15FloatRoundStyleE2ESJ_EENS1_15EpilogueDefaultEEEEEvvEEEEvNT_6ParamsE:
[----:B------:R-:W0:Y:S01]  /*0000*/  LDC R1, c[0x0][0x28] ;  /* 0x00000a00ff017b82 */ /* 0x000e220000000800 */
[----:B------:R-:W1:Y:S01]  /*0010*/  S2R R18, SR_TID.X ;  /* 0x0000000000127919 */ /* 0x000e620000002100 */
[----:B------:R-:W-:Y:S01]  /*0020*/  ELECT P0, URZ, PT ;  /* 0x00000000003f782f */ /* 0x000fe20003800000 */
[----:B------:R-:W-:Y:S01]  /*0030*/  BSSY B0, `(.L_x_0) ;  /* 0x000000f000007945 */ /* 0x000fe20003800000 */
[--C-:B-1----:R-:W-:Y:S02]  /*0040*/  SHF.R.U32.HI R0, RZ, 0x5, R18.reuse ;  /* 0x00000005ff007819 */ /* 0x102fe40000011612 */
[----:B------:R-:W-:-:S03]  /*0050*/  SHF.R.U32.HI R3, RZ, 0x7, R18 ;  /* 0x00000007ff037819 */ /* 0x000fc60000011612 */
[----:B------:R-:W1:Y:S04]  /*0060*/  SHFL.IDX PT, R2, R0, RZ, 0x1f ;  /* 0x00001fff00027589 */ /* 0x000e6800000e0000 */
[----:B------:R2:W3:Y:S01]  /*0070*/  SHFL.IDX PT, R5, R3, RZ, 0x1f ;  /* 0x00001fff03057589 */ /* 0x0004e200000e0000 */
[----:B-1----:R-:W-:-:S13]  /*0080*/  ISETP.NE.OR P0, PT, R2, RZ, !P0 ;  /* 0x000000ff0200720c */ /* 0x002fda0004705670 */
[----:B0-23--:R-:W-:Y:S05]  /*0090*/  @P0 BRA `(.L_x_1) ;  /* 0x0000000000200947 */ /* 0x00dfea0003800000 */
[----:B------:R-:W-:Y:S02]  /*00a0*/  ULDC.64 UR4, c[0x0][0x198] ;  /* 0x0000660000047ab9 */ /* 0x000fe40000000a00 */
[----:B------:R-:W-:Y:S02]  /*00b0*/  UIADD3 UR6, UP0, UR4, 0xf0, URZ ;  /* 0x000000f004067890 */ /* 0x000fe4000ff1e03f */
[----:B------:R-:W-:Y:S02]  /*00c0*/  UIADD3 UR4, UP1, UR4, 0x1f0, URZ ;  /* 0x000001f004047890 */ /* 0x000fe4000ff3e03f */
[----:B------:R-:W-:Y:S02]  /*00d0*/  UIADD3.X UR7, URZ, UR5, URZ, UP0, !UPT ;  /* 0x000000053f077290 */ /* 0x000fe400087fe43f */
[----:B------:R-:W-:-:S07]  /*00e0*/  UIADD3.X UR5, URZ, UR5, URZ, UP1, !UPT ;  /* 0x000000053f057290 */ /* 0x000fce0008ffe43f */
[----:B------:R0:W-:Y:S02]  /*00f0*/  UTMACCTL.PF [UR6] ;  /* 0x00000000060079b9 */ /* 0x0001e40008040000 */
[----:B------:R0:W-:Y:S02]  /*0100*/  UTMACCTL.PF [UR4] ;  /* 0x00000000040079b9 */ /* 0x0001e40008040000 */
[----:B0-----:R-:W-:Y:S01]  /*0110*/  NOP ;  /* 0x0000000000007918 */ /* 0x001fe20000000000 */
.L_x_1:
[----:B------:R-:W-:Y:S05]  /*0120*/  BSYNC B0 ;  /* 0x0000000000007941 */ /* 0x000fea0003800000 */
.L_x_0:
[----:B------:R-:W0:Y:S02]  /*0130*/  SHFL.IDX PT, R3, R0, RZ, 0x1f ;  /* 0x00001fff00037589 */ /* 0x000e2400000e0000 */
[----:B0-----:R-:W-:-:S13]  /*0140*/  ISETP.NE.AND P0, PT, R3, RZ, PT ;  /* 0x000000ff0300720c */ /* 0x001fda0003f05270 */
[----:B------:R-:W-:Y:S05]  /*0150*/  @P0 BRA `(.L_x_2) ;  /* 0x0000000000d40947 */ /* 0x000fea0003800000 */
[----:B------:R-:W-:Y:S01]  /*0160*/  ELECT P0, URZ, PT ;  /* 0x00000000003f782f */ /* 0x000fe20003800000 */
[----:B------:R-:W-:-:S12]  /*0170*/  BSSY B0, `(.L_x_2) ;  /* 0x0000033000007945 */ /* 0x000fd80003800000 */
[----:B------:R-:W-:Y:S05]  /*0180*/  @!P0 BRA `(.L_x_3) ;  /* 0x0000000000c48947 */ /* 0x000fea0003800000 */
[----:B------:R-:W0:Y:S01]  /*0190*/  S2UR UR8, SR_CgaCtaId ;  /* 0x00000000000879c3 */ /* 0x000e220000008800 */
[----:B------:R-:W-:Y:S01]  /*01a0*/  UMOV UR4, 0x400 ;  /* 0x0000040000047882 */ /* 0x000fe20000000000 */
[----:B------:R-:W-:Y:S01]  /*01b0*/  UMOV UR5, 0x1 ;  /* 0x0000000100057882 */ /* 0x000fe20000000000 */
[----:B------:R-:W-:Y:S02]  /*01c0*/  UMOV UR6, 0x4 ;  /* 0x0000000400067882 */ /* 0x000fe40000000000 */
[----:B------:R-:W-:-:S04]  /*01d0*/  UIADD3 UR6, -UR6, 0x100000, URZ ;  /* 0x0010000006067890 */ /* 0x000fc8000fffe13f */
[----:B------:R-:W-:Y:S02]  /*01e0*/  USHF.L.U32 UR7, UR6, 0xb, URZ ;  /* 0x0000000b06077899 */ /* 0x000fe4000800063f */
[----:B------:R-:W-:Y:S02]  /*01f0*/  USHF.L.U32 UR6, UR6, 0x1, URZ ;  /* 0x0000000106067899 */ /* 0x000fe4000800063f */
[----:B0-----:R-:W-:Y:S02]  /*0200*/  ULEA UR8, UR8, UR4, 0x18 ;  /* 0x0000000408087291 */ /* 0x001fe4000f8ec03f */
[----:B------:R-:W-:-:S04]  /*0210*/  UIADD3 UR4, -UR5, 0x100000, URZ ;  /* 0x0010000005047890 */ /* 0x000fc8000fffe13f */
[----:B------:R-:W-:Y:S02]  /*0220*/  USHF.L.U32 UR5, UR4, 0xb, URZ ;  /* 0x0000000b04057899 */ /* 0x000fe4000800063f */
[----:B------:R-:W-:Y:S01]  /*0230*/  USHF.L.U32 UR4, UR4, 0x1, URZ ;  /* 0x0000000104047899 */ /* 0x000fe2000800063f */
[----:B------:R-:W0:Y:S11]  /*0240*/  FENCE.VIEW.ASYNC.S ;  /* 0x00000000000073c6 */ /* 0x000e360000000000 */
[----:B0-----:R0:W1:Y:S01]  /*0250*/  SYNCS.EXCH.64 URZ, [UR8], UR4 ;  /* 0x00000004083f75b2 */ /* 0x0010620008000100 */
[----:B------:R0:W2:Y:S01]  /*0260*/  SYNCS.EXCH.64 URZ, [UR8+0x90], UR6 ;  /* 0x00009006083f75b2 */ /* 0x0000a20008000100 */
[----:B------:R0:W3:Y:S01]  /*0270*/  SYNCS.EXCH.64 URZ, [UR8+0x8], UR4 ;  /* 0x00000804083f75b2 */ /* 0x0000e20008000100 */
[----:B------:R0:W4:Y:S01]  /*0280*/  SYNCS.EXCH.64 URZ, [UR8+0x98], UR6 ;  /* 0x00009806083f75b2 */ /* 0x0001220008000100 */
[----:B------:R0:W0:Y:S01]  /*0290*/  SYNCS.EXCH.64 URZ, [UR8+0x10], UR4 ;  /* 0x00001004083f75b2 */ /* 0x0000220008000100 */
        /* <DEDUP_REMOVED lines=31> */
[----:B-1234-:R-:W-:Y:S01]  /*0490*/  NOP ;  /* 0x0000000000007918 */ /* 0x01efe20000000000 */
.L_x_3:
[----:B0-----:R-:W-:Y:S05]  /*04a0*/  BSYNC B0 ;  /* 0x0000000000007941 */ /* 0x001fea0003800000 */
.L_x_2:
[----:B------:R-:W-:Y:S01]  /*04b0*/  SHF.R.S32.HI R7, RZ, 0x1f, R18 ;  /* 0x0000001fff077819 */ /* 0x000fe20000011412 */
[----:B------:R-:W0:Y:S01]  /*04c0*/  SHFL.IDX PT, R0, R0, RZ, 0x1f ;  /* 0x00001fff00007589 */ /* 0x000e2200000e0000 */
[----:B------:R-:W1:Y:S01]  /*04d0*/  S2UR UR8, SR_CTAID.X ;  /* 0x00000000000879c3 */ /* 0x000e620000002500 */
[----:B------:R-:W-:Y:S02]  /*04e0*/  ELECT P0, URZ, PT ;  /* 0x00000000003f782f */ /* 0x000fe40003800000 */
[----:B------:R-:W-:Y:S01]  /*04f0*/  LEA.HI R7, R7, R18, RZ, 0x7 ;  /* 0x0000001207077211 */ /* 0x000fe200078f38ff */
[----:B------:R-:W2:Y:S01]  /*0500*/  S2R R4, SR_CTAID.Y ;  /* 0x0000000000047919 */ /* 0x000ea20000002600 */
[----:B------:R-:W-:Y:S01]  /*0510*/  SHF.R.S32.HI R8, RZ, 0x1f, R3 ;  /* 0x0000001fff087819 */ /* 0x000fe20000011403 */
[----:B------:R-:W-:Y:S01]  /*0520*/  ULDC UR4, c[0x0][0x150] ;  /* 0x0000540000047ab9 */ /* 0x000fe20000000800 */
[----:B------:R-:W-:Y:S01]  /*0530*/  LOP3.LUT R7, R7, 0xffffff80, RZ, 0xc0, !PT ;  /* 0xffffff8007077812 */ /* 0x000fe200078ec0ff */
[----:B------:R-:W-:Y:S01]  /*0540*/  NOP ;  /* 0x0000000000007918 */ /* 0x000fe20000000000 */
[----:B------:R-:W-:Y:S01]  /*0550*/  LEA.HI R8, R8, R3, RZ, 0x2 ;  /* 0x0000000308087211 */ /* 0x000fe200078f10ff */
[----:B------:R-:W3:Y:S01]  /*0560*/  LDC R10, c[0x0][0x144] ;  /* 0x00005100ff0a7b82 */ /* 0x000ee20000000800 */
[----:B------:R-:W-:Y:S01]  /*0570*/  NOP ;  /* 0x0000000000007918 */ /* 0x000fe20000000000 */
[----:B------:R-:W-:Y:S01]  /*0580*/  IMAD.IADD R6, R18, 0x1, -R7 ;  /* 0x0000000112067824 */ /* 0x000fe200078e0a07 */
[----:B------:R-:W-:Y:S01]  /*0590*/  LOP3.LUT R8, R8, 0x3ffffffc, RZ, 0xc0, !PT ;  /* 0x3ffffffc08087812 */ /* 0x000fe200078ec0ff */
[----:B------:R-:W-:Y:S01]  /*05a0*/  IMAD.MOV.U32 R23, RZ, RZ, 0x1 ;  /* 0x00000001ff177424 */ /* 0x000fe200078e00ff */
[----:B------:R-:W-:-:S02]  /*05b0*/  ISETP.NE.AND P3, PT, R5, RZ, PT ;  /* 0x000000ff0500720c */ /* 0x000fc40003f65270 */
[----:B------:R-:W-:Y:S01]  /*05c0*/  SHF.R.S32.HI R7, RZ, 0x1f, R6 ;  /* 0x0000001fff077819 */ /* 0x000fe20000011406 */
[----:B------:R-:W-:Y:S01]  /*05d0*/  IMAD.IADD R8, R3, 0x1, -R8 ;  /* 0x0000000103087824 */ /* 0x000fe200078e0a08 */
[----:B------:R-:W4:Y:S02]  /*05e0*/  LDC R13, c[0x0][0x140] ;  /* 0x00005000ff0d7b82 */ /* 0x000f240000000800 */
[----:B------:R-:W-:Y:S02]  /*05f0*/  LEA.HI R7, R7, R6, RZ, 0x3 ;  /* 0x0000000607077211 */ /* 0x000fe400078f18ff */
[----:B0-----:R-:W-:Y:S02]  /*0600*/  ISETP.NE.OR P0, PT, R0, RZ, !P0 ;  /* 0x000000ff0000720c */ /* 0x001fe40004705670 */
[--C-:B------:R-:W-:Y:S02]  /*0610*/  SHF.R.S32.HI R0, RZ, 0x3, R7.reuse ;  /* 0x00000003ff007819 */ /* 0x100fe40000011407 */
[----:B------:R-:W-:-:S02]  /*0620*/  SHF.R.S32.HI R7, RZ, 0x1f, R7 ;  /* 0x0000001fff077819 */ /* 0x000fc40000011407 */
[----:B-1----:R-:W-:Y:S02]  /*0630*/  I2FP.F32.U32 R9, UR8 ;  /* 0x0000000800097c45 */ /* 0x002fe40008201000 */
[----:B------:R-:W-:-:S03]  /*0640*/  LEA.HI R7, R7, R0, RZ, 0x2 ;  /* 0x0000000007077211 */ /* 0x000fc600078f10ff */
[----:B------:R-:W-:Y:S01]  /*0650*/  FMUL R9, R9, UR4 ;  /* 0x0000000409097c20 */ /* 0x000fe20008400000 */
[----:B------:R-:W-:Y:S01]  /*0660*/  LOP3.LUT R7, R7, 0xfffffffc, RZ, 0xc0, !PT ;  /* 0xfffffffc07077812 */ /* 0x000fe200078ec0ff */
[----:B------:R-:W-:Y:S01]  /*0670*/  VOTEU.ALL UP0, P0 ;  /* 0x00000000003f7886 */ /* 0x000fe20000000000 */
[----:B--2---:R-:W-:Y:S01]  /*0680*/  I2FP.F32.U32 R3, R4 ;  /* 0x0000000400037245 */ /* 0x004fe20000201000 */
[----:B------:R-:W-:Y:S01]  /*0690*/  ULDC UR4, c[0x0][0x154] ;  /* 0x0000550000047ab9 */ /* 0x000fe20000000800 */
[----:B------:R-:W-:Y:S01]  /*06a0*/  VOTEU.ALL UP1, P0 ;  /* 0x00000000003f7886 */ /* 0x000fe20000020000 */
[----:B------:R-:W0:Y:S01]  /*06b0*/  F2I.U32.TRUNC.NTZ R9, R9 ;  /* 0x0000000900097305 */ /* 0x000e22000020f000 */
[----:B------:R-:W-:Y:S01]  /*06c0*/  IMAD.IADD R7, R0, 0x1, -R7 ;  /* 0x0000000100077824 */ /* 0x000fe200078e0a07 */
[----:B------:R-:W1:Y:S01]  /*06d0*/  @!UP0 S2UR UR7, SR_CgaCtaId ;  /* 0x00000000000789c3 */ /* 0x000e620000008800 */
[----:B------:R-:W-:Y:S01]  /*06e0*/  FMUL R12, R3, UR4 ;  /* 0x00000004030c7c20 */ /* 0x000fe20008400000 */
[----:B------:R-:W-:Y:S01]  /*06f0*/  UMOV UR4, 0x20 ;  /* 0x0000002000047882 */ /* 0x000fe20000000000 */
[----:B------:R-:W-:Y:S01]  /*0700*/  IMAD R8, R8, 0x4, R7 ;  /* 0x0000000408087824 */ /* 0x000fe200078e0207 */
[----:B------:R-:W-:Y:S01]  /*0710*/  @!UP0 UMOV UR6, 0x400 ;  /* 0x0000040000068882 */ /* 0x000fe20000000000 */
[----:B------:R-:W-:-:S04]  /*0720*/  @!UP0 UIADD3 UR4, -UR4, 0x100000, URZ ;  /* 0x0010000004048890 */ /* 0x000fc8000fffe13f */
[----:B------:R-:W-:Y:S02]  /*0730*/  @!UP0 USHF.L.U32 UR5, UR4, 0xb, URZ ;  /* 0x0000000b04058899 */ /* 0x000fe4000800063f */
[----:B------:R-:W-:Y:S01]  /*0740*/  @!UP0 USHF.L.U32 UR4, UR4, 0x1, URZ ;  /* 0x0000000104048899 */ /* 0x000fe2000800063f */
[----:B----4-:R-:W-:Y:S01]  /*0750*/  ISETP.EQ.U32.AND P2, PT, R13, 0x1, PT ;  /* 0x000000010d00780c */ /* 0x010fe20003f42070 */
[----:B------:R-:W2:Y:S01]  /*0760*/  F2I.U32.TRUNC.NTZ R12, R12 ;  /* 0x0000000c000c7305 */ /* 0x000ea2000020f000 */
[----:B------:R-:W-:Y:S01]  /*0770*/  LEA.HI R0, R8, R8, RZ, 0x1 ;  /* 0x0000000808007211 */ /* 0x000fe200078f08ff */
[----:B------:R-:W4:Y:S03]  /*0780*/  LDC R7, c[0x0][0x148] ;  /* 0x00005200ff077b82 */ /* 0x000f260000000800 */
[----:B------:R-:W-:Y:S01]  /*0790*/  LOP3.LUT R11, R0, 0xfffffffe, RZ, 0xc0, !PT ;  /* 0xfffffffe000b7812 */ /* 0x000fe200078ec0ff */
[----:B0-----:R-:W-:Y:S01]  /*07a0*/  IMAD.MOV R15, RZ, RZ, -R9 ;  /* 0x000000ffff0f7224 */ /* 0x001fe200078e0a09 */
[----:B------:R-:W-:-:S03]  /*07b0*/  SHF.R.S32.HI R9, RZ, 0x1f, R2 ;  /* 0x0000001fff097819 */ /* 0x000fc60000011402 */
[----:B---3--:R-:W-:Y:S01]  /*07c0*/  IMAD R3, R10, R15, UR8 ;  /* 0x000000080a037e24 */ /* 0x008fe2000f8e020f */
[----:B------:R-:W-:Y:S01]  /*07d0*/  LEA.HI R9, R9, R2, RZ, 0x2 ;  /* 0x0000000209097211 */ /* 0x000fe200078f10ff */
[C---:B------:R-:W-:Y:S02]  /*07e0*/  IMAD.IADD R0, R8.reuse, 0x1, -R11 ;  /* 0x0000000108007824 */ /* 0x040fe400078e0a0b */
[----:B------:R-:W-:Y:S01]  /*07f0*/  IMAD.SHL.U32 R11, R8, 0x4, RZ ;  /* 0x00000004080b7824 */ /* 0x000fe200078e00ff */
[----:B------:R-:W-:Y:S01]  /*0800*/  LOP3.LUT R9, R9, 0xfffffffc, RZ, 0xc0, !PT ;  /* 0xfffffffc09097812 */ /* 0x000fe200078ec0ff */
[----:B--2---:R-:W-:Y:S01]  /*0810*/  IMAD.MOV R24, RZ, RZ, -R12 ;  /* 0x000000ffff187224 */ /* 0x004fe200078e0a0c */
[----:B------:R-:W-:Y:S01]  /*0820*/  ISETP.NE.AND P4, PT, R0, R3, PT ;  /* 0x000000030000720c */ /* 0x000fe20003f85270 */
[----:B-1----:R-:W-:Y:S01]  /*0830*/  @!UP0 ULEA UR6, UR7, UR6, 0x18 ;  /* 0x0000000607068291 */ /* 0x002fe2000f8ec03f */
[----:B------:R-:W-:Y:S01]  /*0840*/  LOP3.LUT R22, R8, 0xc, R11, 0x78, !PT ;  /* 0x0000000c08167812 */ /* 0x000fe200078e780b */
[----:B------:R-:W-:Y:S01]  /*0850*/  IMAD.IADD R0, R2, 0x1, -R9 ;  /* 0x0000000102007824 */ /* 0x000fe200078e0a09 */
[----:B------:R-:W-:Y:S01]  /*0860*/  VOTEU.ALL UP0, P0 ;  /* 0x00000000003f7886 */ /* 0x000fe20000000000 */
[----:B------:R-:W-:Y:S01]  /*0870*/  LOP3.LUT P0, RZ, R6, 0x7, RZ, 0xc0, !PT ;  /* 0x0000000706ff7812 */ /* 0x000fe2000780c0ff */
[----:B------:R-:W-:-:S02]  /*0880*/  VIADD R6, R5, 0xffffffff ;  /* 0xffffffff05067836 */ /* 0x000fc40000000000 */
[----:B------:R-:W-:Y:S01]  /*0890*/  ISETP.NE.AND P1, PT, R0, 0x3, PT ;  /* 0x000000030000780c */ /* 0x000fe20003f25270 */
[----:B----4-:R-:W-:Y:S01]  /*08a0*/  IMAD R9, R7, R24, R4 ;  /* 0x0000001807097224 */ /* 0x010fe200078e0204 */
[----:B------:R-:W-:Y:S02]  /*08b0*/  ISETP.LT.U32.AND P0, PT, R22, 0x2, !P0 ;  /* 0x000000021600780c */ /* 0x000fe40004701070 */
[----:B------:R-:W-:Y:S01]  /*08c0*/  ISETP.EQ.OR P1, PT, R0, RZ, !P1 ;  /* 0x000000ff0000720c */ /* 0x000fe20004f22670 */
[----:B------:R-:W0:Y:S02]  /*08d0*/  FENCE.VIEW.ASYNC.S ;  /* 0x00000000000073c6 */ /* 0x000e240000000000 */
[----:B0-----:R0:W1:Y:S01]  /*08e0*/  @!UP0 SYNCS.EXCH.64 URZ, [UR6+0x130], UR4 ;  /* 0x00013004063f85b2 */ /* 0x0010620008000100 */
[----:B------:R-:W-:Y:S02]  /*08f0*/  @P4 LEA.HI R2, R22, R22, RZ, 0x1 ;  /* 0x0000001616024211 */ /* 0x000fe400078f08ff */
[----:B------:R-:W-:-:S02]  /*0900*/  ISETP.EQ.AND P1, PT, R5, RZ, P1 ;  /* 0x000000ff0500720c */ /* 0x000fc40000f22270 */
[----:B------:R-:W-:Y:S02]  /*0910*/  @P4 SHF.R.S32.HI R2, RZ, 0x1, R2 ;  /* 0x00000001ff024819 */ /* 0x000fe40000011402 */
[----:B------:R-:W-:Y:S02]  /*0920*/  ISETP.GE.U32.AND P6, PT, R6, 0x2, PT ;  /* 0x000000020600780c */ /* 0x000fe40003fc6070 */
[----:B------:R-:W-:Y:S02]  /*0930*/  @P4 ISETP.NE.AND P5, PT, R2, R9, PT ;  /* 0x000000090200420c */ /* 0x000fe40003fa5270 */
[----:B------:R-:W-:Y:S02]  /*0940*/  SEL R2, RZ, 0x1, !P0 ;  /* 0x00000001ff027807 */ /* 0x000fe40004000000 */
[----:B------:R-:W-:Y:S02]  /*0950*/  @P4 SEL R23, RZ, 0x1, P5 ;  /* 0x00000001ff174807 */ /* 0x000fe40002800000 */
[----:B------:R-:W-:Y:S01]  /*0960*/  SEL R19, RZ, 0x1, !P1 ;  /* 0x00000001ff137807 */ /* 0x000fe20004800000 */
[----:B------:R0:W2:Y:S01]  /*0970*/  @!UP1 SYNCS.EXCH.64 URZ, [UR6+0x138], UR4 ;  /* 0x00013804063f95b2 */ /* 0x0000a20008000100 */
[----:B------:R-:W-:Y:S01]  /*0980*/  LOP3.LUT R23, R23, R2, RZ, 0xc0, !PT ;  /* 0x0000000217177212 */ /* 0x000fe200078ec0ff */
[----:B------:R-:W-:Y:S01]  /*0990*/  NOP ;  /* 0x0000000000007918 */ /* 0x000fe20000000000 */
[----:B------:R-:W-:Y:S01]  /*09a0*/  SEL R19, R19, 0x2, P6 ;  /* 0x0000000213137807 */ /* 0x000fe20003000000 */
[----:B------:R-:W-:Y:S06]  /*09b0*/  @!P2 BRA `(.L_x_4) ;  /* 0x000000000008a947 */ /* 0x000fec0003800000 */
[----:B-12---:R-:W-:Y:S01]  /*09c0*/  UCGABAR_ARV ;  /* 0x00000000000079c7 */ /* 0x006fe20008000000 */
[----:B------:R-:W-:Y:S05]  /*09d0*/  BRA `(.L_x_5) ;  /* 0x0000000000047947 */ /* 0x000fea0003800000 */
.L_x_4:
[----:B-12---:R-:W-:Y:S01]  /*09e0*/  NOP ;  /* 0x0000000000007918 */ /* 0x006fe20000000000 */
.L_x_5:
[----:B------:R-:W1:Y:S01]  /*09f0*/  LDC R2, c[0x0][0x65c] ;  /* 0x00019700ff027b82 */ /* 0x000e620000000800 */
[----:B------:R-:W-:Y:S02]  /*0a00*/  IMAD.U32 R8, RZ, RZ, UR8 ;  /* 0x00000008ff087e24 */ /* 0x000fe4000f8e00ff */
[----:B------:R-:W-:Y:S01]  /*0a10*/  IMAD.MOV.U32 R9, RZ, RZ, RZ ;  /* 0x000000ffff097224 */ /* 0x000fe200078e00ff */
[----:B-1----:R-:W-:-:S04]  /*0a20*/  ISETP.NE.AND P1, PT, R2, 0x1, PT ;  /* 0x000000010200780c */ /* 0x002fc80003f25270 */
[----:B------:R-:W-:-:S09]  /*0a30*/  P2R R5, PR, RZ, 0x2 ;  /* 0x00000002ff057803 */ /* 0x000fd20000000000 */
[----:B------:R-:W1:Y:S01]  /*0a40*/  @P1 LDC R17, c[0x0][0x10] ;  /* 0x00000400ff111b82 */ /* 0x000e620000000800 */
[----:B------:R-:W-:Y:S02]  /*0a50*/  @P1 IMAD.MOV.U32 R5, RZ, RZ, RZ ;  /* 0x000000ffff051224 */ /* 0x000fe400078e00ff */
[----:B------:R-:W-:-:S05]  /*0a60*/  @P1 IMAD.MOV.U32 R13, RZ, RZ, RZ ;  /* 0x000000ffff0d1224 */ /* 0x000fca00078e00ff */
[----:B------:R-:W2:Y:S01]  /*0a70*/  @!P1 LDC R11, c[0x0][0xc] ;  /* 0x00000300ff0b9b82 */ /* 0x000ea20000000800 */
[----:B-1----:R-:W-:-:S04]  /*0a80*/  @P1 IMAD.WIDE.U32 R16, R17, UR8, R4 ;  /* 0x0000000811101c25 */ /* 0x002fc8000f8e0004 */
[----:B------:R-:W-:Y:S02]  /*0a90*/  @P1 IMAD.IADD R17, R17, 0x1, R13 ;  /* 0x0000000111111824 */ /* 0x000fe400078e020d */
[----:B--2---:R-:W-:-:S04]  /*0aa0*/  @!P1 IMAD.WIDE.U32 R8, R4, R11, R8 ;  /* 0x0000000b04089225 */ /* 0x004fc800078e0008 */
[----:B------:R-:W-:Y:S02]  /*0ab0*/  @!P1 IMAD.MOV.U32 R16, RZ, RZ, R8 ;  /* 0x000000ffff109224 */ /* 0x000fe400078e0008 */
[----:B------:R-:W-:Y:S01]  /*0ac0*/  @!P1 IMAD.MOV.U32 R17, RZ, RZ, R9 ;  /* 0x000000ffff119224 */ /* 0x000fe200078e0009 */
[----:B------:R-:W-:Y:S06]  /*0ad0*/  @!P2 BRA `(.L_x_6) ;  /* 0x00000000000ca947 */ /* 0x000fec0003800000 */
[----:B------:R-:W-:Y:S01]  /*0ae0*/  UCGABAR_WAIT ;  /* 0x0000000000007dc7 */ /* 0x000fe20008000000 */
[----:B------:R-:W-:Y:S01]  /*0af0*/  CCTL.IVALL ;  /* 0x00000000ff00798f */ /* 0x000fe20002000000 */
[----:B------:R-:W-:Y:S05]  /*0b00*/  BRA `(.L_x_7) ;  /* 0x0000000000047947 */ /* 0x000fea0003800000 */
.L_x_6:
[----:B------:R-:W-:Y:S06]  /*0b10*/  BAR.SYNC.DEFER_BLOCKING 0x0 ;  /* 0x0000000000007b1d */ /* 0x000fec0000010000 */
.L_x_7:
[----:B------:R-:W-:Y:S05]  /*0b20*/  @!P3 BRA `(.L_x_8) ;  /* 0x0000003800d8b947 */ /* 0x000fea0003800000 */
[----:B------:R-:W-:-:S13]  /*0b30*/  ISETP.GT.U32.AND P0, PT, R6, 0x1, PT ;  /* 0x000000010600780c */ /* 0x000fda0003f04070 */
[----:B0-----:R-:W-:Y:S05]  /*0b40*/  @P0 EXIT ;  /* 0x000000000000094d */ /* 0x001fea0003800000 */
[----:B------:R-:W-:Y:S01]  /*0b50*/  ULDC.64 UR4, c[0x0][0x650] ;  /* 0x0001940000047ab9 */ /* 0x000fe20000000a00 */
[----:B------:R-:W-:Y:S01]  /*0b60*/  PRMT R0, RZ, 0x7610, R0 ;  /* 0x00007610ff007816 */ /* 0x000fe20000000000 */
[----:B------:R-:W-:Y:S01]  /*0b70*/  IMAD.MOV.U32 R52, RZ, RZ, -0x1 ;  /* 0xffffffffff347424 */ /* 0x000fe200078e00ff */
[----:B------:R-:W-:Y:S01]  /*0b80*/  ISETP.GE.U32.AND P0, PT, R16, UR4, PT ;  /* 0x0000000410007c0c */ /* 0x000fe2000bf06070 */
[----:B------:R-:W-:Y:S02]  /*0b90*/  IMAD.MOV.U32 R53, RZ, RZ, -0x1 ;  /* 0xffffffffff357424 */ /* 0x000fe400078e00ff */
[----:B------:R-:W-:Y:S01]  /*0ba0*/  IMAD.MOV.U32 R51, RZ, RZ, -0x1 ;  /* 0xffffffffff337424 */ /* 0x000fe200078e00ff */
[----:B------:R-:W-:-:S13]  /*0bb0*/  ISETP.GE.U32.AND.EX P0, PT, R17, UR5, PT, P0 ;  /* 0x0000000511007c0c */ /* 0x000fda000bf06100 */
[----:B------:R-:W-:Y:S05]  /*0bc0*/  @P0 BRA `(.L_x_9) ;  /* 0x0000000400280947 */ /* 0x000fea0003800000 */
[----:B------:R-:W0:Y:S01]  /*0bd0*/  LDC.64 R20, c[0x0][0x628] ;  /* 0x00018a00ff147b82 */ /* 0x000e220000000a00 */
[----:B------:R-:W-:Y:S02]  /*0be0*/  IMAD.MOV.U32 R8, RZ, RZ, R16 ;  /* 0x000000ffff087224 */ /* 0x000fe400078e0010 */
[----:B------:R-:W-:-:S05]  /*0bf0*/  IMAD.MOV.U32 R9, RZ, RZ, R17 ;  /* 0x000000ffff097224 */ /* 0x000fca00078e0011 */
[----:B------:R-:W1:Y:S08]  /*0c00*/  LDC R0, c[0x0][0x630] ;  /* 0x00018c00ff007b82 */ /* 0x000e700000000800 */
[----:B------:R-:W2:Y:S01]  /*0c10*/  LDC.64 R26, c[0x0][0x620] ;  /* 0x00018800ff1a7b82 */ /* 0x000ea20000000a00 */
[----:B0-----:R-:W-:-:S04]  /*0c20*/  ISETP.NE.U32.AND P0, PT, R20, RZ, PT ;  /* 0x000000ff1400720c */ /* 0x001fc80003f05070 */
[----:B------:R-:W-:-:S13]  /*0c30*/  ISETP.NE.AND.EX P0, PT, R21, RZ, PT, P0 ;  /* 0x000000ff1500720c */ /* 0x000fda0003f05300 */
[----:B-12---:R-:W-:Y:S05]  /*0c40*/  @!P0 BRA `(.L_x_10) ;  /* 0x0000000000288947 */ /* 0x006fea0003800000 */
[----:B------:R-:W0:Y:S02]  /*0c50*/  LDC R13, c[0x0][0x634] ;  /* 0x00018d00ff0d7b82 */ /* 0x000e240000000800 */
[----:B0-----:R-:W-:-:S05]  /*0c60*/  IADD3 R13, P0, R16, R13, RZ ;  /* 0x0000000d100d7210 */ /* 0x001fca0007f1e0ff */
[----:B------:R-:W-:-:S04]  /*0c70*/  IMAD.X R15, RZ, RZ, R17, P0 ;  /* 0x000000ffff0f7224 */ /* 0x000fc800000e0611 */
[----:B------:R-:W-:-:S04]  /*0c80*/  IMAD.WIDE.U32 R8, R15, R20, RZ ;  /* 0x000000140f087225 */ /* 0x000fc800078e00ff */
[----:B------:R-:W-:-:S04]  /*0c90*/  IMAD.WIDE.U32 R10, P0, R13, R21, R8 ;  /* 0x000000150d0a7225 */ /* 0x000fc80007800008 */
[----:B------:R-:W-:-:S04]  /*0ca0*/  IMAD.WIDE.U32 R8, R13, R20, RZ ;  /* 0x000000140d087225 */ /* 0x000fc800078e00ff */
[----:B------:R-:W-:Y:S01]  /*0cb0*/  IMAD.X R13, RZ, RZ, RZ, P0 ;  /* 0x000000ffff0d7224 */ /* 0x000fe200000e06ff */
[----:B------:R-:W-:Y:S01]  /*0cc0*/  IADD3 RZ, P0, R9, R10, RZ ;  /* 0x0000000a09ff7210 */ /* 0x000fe20007f1e0ff */
[----:B------:R-:W-:-:S04]  /*0cd0*/  IMAD.MOV.U32 R12, RZ, RZ, R11 ;  /* 0x000000ffff0c7224 */ /* 0x000fc800078e000b */
[----:B------:R-:W-:-:S08]  /*0ce0*/  IMAD.WIDE.U32.X R8, R15, R21, R12, P0 ;  /* 0x000000150f087225 */ /* 0x000fd000000e040c */
.L_x_10:
[----:B------:R-:W0:Y:S01]  /*0cf0*/  LDC.64 R20, c[0x0][0x640] ;  /* 0x00019000ff147b82 */ /* 0x000e220000000a00 */
[--C-:B------:R-:W-:Y:S01]  /*0d00*/  SHF.R.U64 R51, R8, R0, R9.reuse ;  /* 0x0000000008337219 */ /* 0x100fe20000001209 */
[----:B------:R-:W-:Y:S01]  /*0d10*/  IMAD R28, R7, R24, R4 ;  /* 0x00000018071c7224 */ /* 0x000fe200078e0204 */
[----:B------:R-:W-:Y:S01]  /*0d20*/  SHF.R.U32.HI R0, RZ, R0, R9 ;  /* 0x00000000ff007219 */ /* 0x000fe20000011609 */
[----:B------:R-:W-:Y:S01]  /*0d30*/  IMAD.MOV.U32 R25, RZ, RZ, 0x1 ;  /* 0x00000001ff197424 */ /* 0x000fe200078e00ff */
[----:B------:R-:W-:-:S03]  /*0d40*/  IADD3 R5, P0, RZ, -R51, RZ ;  /* 0x80000033ff057210 */ /* 0x000fc60007f1e0ff */
[----:B------:R-:W1:Y:S02]  /*0d50*/  LDC R6, c[0x0][0x618] ;  /* 0x00018600ff067b82 */ /* 0x000e640000000800 */
[----:B------:R-:W-:-:S04]  /*0d60*/  IMAD.X R9, RZ, RZ, ~R0, P0 ;  /* 0x000000ffff097224 */ /* 0x000fc800000e0e00 */
[-C--:B------:R-:W-:Y:S02]  /*0d70*/  IMAD R0, R9, R26.reuse, RZ ;  /* 0x0000001a09007224 */ /* 0x080fe400078e02ff */
[----:B------:R-:W2:Y:S01]  /*0d80*/  LDC R11, c[0x0][0x608] ;  /* 0x00018200ff0b7b82 */ /* 0x000ea20000000800 */
[----:B------:R-:W-:-:S04]  /*0d90*/  IMAD.WIDE.U32 R8, R5, R26, R16 ;  /* 0x0000001a05087225 */ /* 0x000fc800078e0010 */
[----:B------:R-:W-:-:S03]  /*0da0*/  IMAD R5, R5, R27, R0 ;  /* 0x0000001b05057224 */ /* 0x000fc600078e0200 */
[----:B------:R-:W3:Y:S01]  /*0db0*/  LDC R12, c[0x0][0x658] ;  /* 0x00019600ff0c7b82 */ /* 0x000ee20000000800 */
[----:B0-----:R-:W-:Y:S01]  /*0dc0*/  ISETP.NE.U32.AND P0, PT, R20, RZ, PT ;  /* 0x000000ff1400720c */ /* 0x001fe20003f05070 */
[----:B------:R-:W-:Y:S02]  /*0dd0*/  IMAD.IADD R5, R9, 0x1, R5 ;  /* 0x0000000109057824 */ /* 0x000fe400078e0205 */
[----:B------:R-:W-:Y:S01]  /*0de0*/  IMAD.MOV.U32 R9, RZ, RZ, -0x1 ;  /* 0xffffffffff097424 */ /* 0x000fe200078e00ff */
[----:B------:R-:W-:-:S03]  /*0df0*/  ISETP.NE.AND.EX P0, PT, R21, RZ, PT, P0 ;  /* 0x000000ff1500720c */ /* 0x000fc60003f05300 */
[----:B------:R-:W0:Y:S01]  /*0e00*/  LDC R15, c[0x0][0x600] ;  /* 0x00018000ff0f7b82 */ /* 0x000e220000000800 */
[-CC-:B-1----:R-:W-:Y:S02]  /*0e10*/  SHF.R.U64 R13, R8, R6.reuse, R5.reuse ;  /* 0x00000006080d7219 */ /* 0x182fe40000001205 */
[----:B------:R-:W-:-:S05]  /*0e20*/  SHF.R.U32.HI R0, RZ, R6, R5 ;  /* 0x00000006ff007219 */ /* 0x000fca0000011605 */
[----:B------:R-:W1:Y:S01]  /*0e30*/  LDC R14, c[0x0][0x648] ;  /* 0x00019200ff0e7b82 */ /* 0x000e620000000800 */
[-CC-:B--2---:R-:W-:Y:S02]  /*0e40*/  SHF.R.U64 R29, R13, R11.reuse, R0.reuse ;  /* 0x0000000b0d1d7219 */ /* 0x184fe40000001200 */
[----:B------:R-:W-:-:S05]  /*0e50*/  SHF.R.U32.HI R5, RZ, R11, R0 ;  /* 0x0000000bff057219 */ /* 0x000fca0000011600 */
[----:B------:R-:W2:Y:S01]  /*0e60*/  LDC R26, c[0x0][0x638] ;  /* 0x00018e00ff1a7b82 */ /* 0x000ea20000000800 */
[-CC-:B---3--:R-:W-:Y:S02]  /*0e70*/  SHF.R.U64 R24, R29, R12.reuse, R5.reuse ;  /* 0x0000000c1d187219 */ /* 0x188fe40000001205 */
[-C--:B------:R-:W-:Y:S02]  /*0e80*/  SHF.L.U32 R0, R9, R12.reuse, RZ ;  /* 0x0000000c09007219 */ /* 0x080fe400000006ff */
[----:B------:R-:W-:Y:S01]  /*0e90*/  SHF.R.U32.HI R5, RZ, R12, R5 ;  /* 0x0000000cff057219 */ /* 0x000fe20000011605 */
[----:B------:R-:W-:Y:S01]  /*0ea0*/  IMAD.MOV.U32 R4, RZ, RZ, R24 ;  /* 0x000000ffff047224 */ /* 0x000fe200078e0018 */
[----:B------:R-:W-:Y:S01]  /*0eb0*/  LOP3.LUT R10, RZ, R0, RZ, 0x33, !PT ;  /* 0x00000000ff0a7212 */ /* 0x000fe200078e33ff */
[----:B------:R-:W3:Y:S01]  /*0ec0*/  LDC R27, c[0x0][0x610] ;  /* 0x00018400ff1b7b82 */ /* 0x000ee20000000800 */
[----:B------:R-:W-:Y:S05]  /*0ed0*/  @!P0 BRA `(.L_x_11) ;  /* 0x0000000000288947 */ /* 0x000fea0003800000 */
[----:B------:R-:W4:Y:S02]  /*0ee0*/  LDC R9, c[0x0][0x64c] ;  /* 0x00019300ff097b82 */ /* 0x000f240000000800 */
[----:B----4-:R-:W-:-:S05]  /*0ef0*/  IADD3 R9, P0, R24, R9, RZ ;  /* 0x0000000918097210 */ /* 0x010fca0007f1e0ff */
        /* <DEDUP_REMOVED lines=8> */
.L_x_11:
[----:B-1----:R-:W-:Y:S01]  /*0f80*/  SHF.R.U64 R4, R4, R14, R5 ;  /* 0x0000000e04047219 */ /* 0x002fe20000001205 */
[----:B0-----:R-:W-:Y:S01]  /*0f90*/  VIADD R6, R15, 0xffffffff ;  /* 0xffffffff0f067836 */ /* 0x001fe20000000000 */
[----:B------:R-:W-:Y:S02]  /*0fa0*/  SHF.L.U32 R0, R25, R12, RZ ;  /* 0x0000000c19007219 */ /* 0x000fe400000006ff */
[----:B------:R-:W-:Y:S01]  /*0fb0*/  LOP3.LUT R5, R29, R10, RZ, 0xc0, !PT ;  /* 0x0000000a1d057212 */ /* 0x000fe200078ec0ff */
[----:B------:R-:W-:Y:S01]  /*0fc0*/  IMAD.MOV R7, RZ, RZ, -R4 ;  /* 0x000000ffff077224 */ /* 0x000fe200078e0a04 */
[----:B------:R-:W-:Y:S02]  /*0fd0*/  SEL R3, R3, R28, !P1 ;  /* 0x0000001c03037207 */ /* 0x000fe40004800000 */
[----:B------:R-:W-:Y:S01]  /*0fe0*/  LOP3.LUT R6, R13, R6, RZ, 0xc0, !PT ;  /* 0x000000060d067212 */ /* 0x000fe200078ec0ff */
[----:B------:R-:W-:Y:S02]  /*0ff0*/  IMAD R4, R0, R4, R5 ;  /* 0x0000000400047224 */ /* 0x000fe400078e0205 */
[----:B--2---:R-:W-:-:S02]  /*1000*/  IMAD R0, R7, R26, R24 ;  /* 0x0000001a07007224 */ /* 0x004fc400078e0218 */
[----:B---3--:R-:W-:Y:S02]  /*1010*/  IMAD R3, R4, R27, R3 ;  /* 0x0000001b04037224 */ /* 0x008fe400078e0203 */
[----:B------:R-:W-:Y:S02]  /*1020*/  IMAD R52, R0, R15, R6 ;  /* 0x0000000f00347224 */ /* 0x000fe400078e0206 */
[----:B------:R-:W-:-:S03]  /*1030*/  IMAD.MOV.U32 R4, RZ, RZ, 0x1 ;  /* 0x00000001ff047424 */ /* 0x000fc600078e00ff */
[----:B------:R-:W-:Y:S02]  /*1040*/  SEL R53, R52, R3, !P1 ;  /* 0x0000000334357207 */ /* 0x000fe40004800000 */
[----:B------:R-:W-:Y:S02]  /*1050*/  PRMT R0, R4, 0x7610, R0 ;  /* 0x0000761004007816 */ /* 0x000fe40000000000 */
[----:B------:R-:W-:-:S07]  /*1060*/  SEL R52, R3, R52, !P1 ;  /* 0x0000003403347207 */ /* 0x000fce0004800000 */
.L_x_9:
[----:B------:R-:W-:-:S08]  /*1070*/  NOP ;  /* 0x0000000000007918 */ /* 0x000fd00000000000 */
[----:B------:R-:W0:Y:S02]  /*1080*/  USETMAXREG.TRY_ALLOC.CTAPOOL UP0, 0xe8 ;  /* 0x000000e8000079c8 */ /* 0x000e240008000600 */
[----:B0-----:R-:W-:-:S13]  /*1090*/  PLOP3.LUT P0, PT, PT, PT, UP0, 0x80, 0x0 ;  /* 0x000000000000781c */ /* 0x001fda0003f0f008 */
[----:B------:R-:W-:Y:S05]  /*10a0*/  @!P0 BRA `(.L_x_9) ;  /* 0xfffffffc00f08947 */ /* 0x000fea000383ffff */
[----:B------:R-:W-:Y:S01]  /*10b0*/  ULDC.64 UR4, c[0x0][0x598] ;  /* 0x0001660000047ab9 */ /* 0x000fe20000000a00 */
[----:B------:R-:W-:Y:S01]  /*10c0*/  ULDC.64 UR36, c[0x0][0x208] ;  /* 0x0000820000247ab9 */ /* 0x000fe20000000a00 */
[----:B------:R-:W-:-:S04]  /*10d0*/  ISETP.NE.U32.AND P0, PT, RZ, UR4, PT ;  /* 0x00000004ff007c0c */ /* 0x000fc8000bf05070 */
[----:B------:R-:W-:-:S13]  /*10e0*/  ISETP.NE.AND.EX P0, PT, RZ, UR5, PT, P0 ;  /* 0x00000005ff007c0c */ /* 0x000fda000bf05300 */
[----:B------:R-:W-:Y:S05]  /*10f0*/  @!P0 BRA `(.L_x_12) ;  /* 0x00000000001c8947 */ /* 0x000fea0003800000 */
[----:B------:R-:W0:Y:S02]  /*1100*/  LDC.64 R4, c[0x0][0x598] ;  /* 0x00016600ff047b82 */ /* 0x000e240000000a00 */
[----:B0-----:R-:W2:Y:S02]  /*1110*/  LDG.E.64 R4, desc[UR36][R4.64] ;  /* 0x0000002404047981 */ /* 0x001ea4000c1e1b00 */
[----:B--2---:R-:W-:-:S04]  /*1120*/  ISETP.NE.U32.AND P0, PT, R4, RZ, PT ;  /* 0x000000ff0400720c */ /* 0x004fc80003f05070 */
[----:B------:R-:W-:-:S13]  /*1130*/  ISETP.NE.AND.EX P0, PT, R5, RZ, PT, P0 ;  /* 0x000000ff0500720c */ /* 0x000fda0003f05300 */
[----:B------:R-:W-:Y:S05]  /*1140*/  @!P0 BRA `(.L_x_12) ;  /* 0x0000000000088947 */ /* 0x000fea0003800000 */
[----:B------:R0:W5:Y:S01]  /*1150*/  LD.E R48, desc[UR36][R4.64] ;  /* 0x0000002404307980 */ /* 0x000162000c101900 */
[----:B------:R-:W-:Y:S05]  /*1160*/  BRA `(.L_x_13) ;  /* 0x0000000000247947 */ /* 0x000fea0003800000 */
.L_x_12:
[----:B------:R-:W-:Y:S02]  /*1170*/  ULDC.64 UR4, c[0x0][0x588] ;  /* 0x0001620000047ab9 */ /* 0x000fe40000000a00 */
[----:B------:R-:W-:-:S04]  /*1180*/  ISETP.NE.U32.AND P0, PT, RZ, UR4, PT ;  /* 0x00000004ff007c0c */ /* 0x000fc8000bf05070 */
[----:B------:R-:W-:-:S13]  /*1190*/  ISETP.NE.AND.EX P0, PT, RZ, UR5, PT, P0 ;  /* 0x00000005ff007c0c */ /* 0x000fda000bf05300 */
[----:B------:R-:W-:Y:S05]  /*11a0*/  @!P0 BRA `(.L_x_14) ;  /* 0x00000000000c8947 */ /* 0x000fea0003800000 */
[----:B------:R-:W0:Y:S02]  /*11b0*/  LDC.64 R48, c[0x0][0x588] ;  /* 0x00016200ff307b82 */ /* 0x000e240000000a00 */
[----:B0-----:R1:W5:Y:S01]  /*11c0*/  LDG.E R48, desc[UR36][R48.64] ;  /* 0x0000002430307981 */ /* 0x001362000c1e1900 */
[----:B------:R-:W-:Y:S05]  /*11d0*/  BRA `(.L_x_13) ;  /* 0x0000000000087947 */ /* 0x000fea0003800000 */
.L_x_14:
[----:B------:R-:W-:Y:S02]  /*11e0*/  ULDC UR4, c[0x0][0x580] ;  /* 0x0001600000047ab9 */ /* 0x000fe40000000800 */
[----:B------:R-:W-:-:S07]  /*11f0*/  IMAD.U32 R48, RZ, RZ, UR4 ;  /* 0x00000004ff307e24 */ /* 0x000fce000f8e00ff */
.L_x_13:
[----:B------:R-:W-:Y:S02]  /*1200*/  ULDC.64 UR4, c[0x0][0x5a0] ;  /* 0x0001680000047ab9 */ /* 0x000fe40000000a00 */
[----:B------:R-:W-:-:S04]  /*1210*/  ISETP.NE.U32.AND P0, PT, RZ, UR4, PT ;  /* 0x00000004ff007c0c */ /* 0x000fc8000bf05070 */
[----:B------:R-:W-:-:S13]  /*1220*/  ISETP.NE.AND.EX P0, PT, RZ, UR5, PT, P0 ;  /* 0x00000005ff007c0c */ /* 0x000fda000bf05300 */
[----:B------:R-:W-:Y:S05]  /*1230*/  @!P0 BRA `(.L_x_15) ;  /* 0x00000000001c8947 */ /* 0x000fea0003800000 */
[----:B0-----:R-:W0:Y:S02]  /*1240*/  LDC.64 R4, c[0x0][0x5a0] ;  /* 0x00016800ff047b82 */ /* 0x001e240000000a00 */
[----:B0-----:R-:W2:Y:S02]  /*1250*/  LDG.E.64 R4, desc[UR36][R4.64] ;  /* 0x0000002404047981 */ /* 0x001ea4000c1e1b00 */
[----:B--2---:R-:W-:-:S04]  /*1260*/  ISETP.NE.U32.AND P0, PT, R4, RZ, PT ;  /* 0x000000ff0400720c */ /* 0x004fc80003f05070 */
[----:B------:R-:W-:-:S13]  /*1270*/  ISETP.NE.AND.EX P0, PT, R5, RZ, PT, P0 ;  /* 0x000000ff0500720c */ /* 0x000fda0003f05300 */
[----:B------:R-:W-:Y:S05]  /*1280*/  @!P0 BRA `(.L_x_15) ;  /* 0x0000000000088947 */ /* 0x000fea0003800000 */
[----:B-1----:R0:W5:Y:S01]  /*1290*/  LD.E R49, desc[UR36][R4.64] ;  /* 0x0000002404317980 */ /* 0x002162000c101900 */
[----:B------:R-:W-:Y:S05]  /*12a0*/  BRA `(.L_x_16) ;  /* 0x0000000000247947 */ /* 0x000fea0003800000 */
.L_x_15:
[----:B------:R-:W-:Y:S02]  /*12b0*/  ULDC.64 UR4, c[0x0][0x590] ;  /* 0x0001640000047ab9 */ /* 0x000fe40000000a00 */
[----:B------:R-:W-:-:S04]  /*12c0*/  ISETP.NE.U32.AND P0, PT, RZ, UR4, PT ;  /* 0x00000004ff007c0c */ /* 0x000fc8000bf05070 */
[----:B------:R-:W-:-:S13]  /*12d0*/  ISETP.NE.AND.EX P0, PT, RZ, UR5, PT, P0 ;  /* 0x00000005ff007c0c */ /* 0x000fda000bf05300 */
[----:B------:R-:W-:Y:S05]  /*12e0*/  @!P0 BRA `(.L_x_17) ;  /* 0x00000000000c8947 */ /* 0x000fea0003800000 */
[----:B0-----:R-:W1:Y:S02]  /*12f0*/  LDC.64 R4, c[0x0][0x590] ;  /* 0x00016400ff047b82 */ /* 0x001e640000000a00 */
[----:B-1----:R1:W5:Y:S01]  /*1300*/  LDG.E R49, desc[UR36][R4.64] ;  /* 0x0000002404317981 */ /* 0x002362000c1e1900 */
[----:B------:R-:W-:Y:S05]  /*1310*/  BRA `(.L_x_16) ;  /* 0x0000000000087947 */ /* 0x000fea0003800000 */
.L_x_17:
[----:B------:R-:W-:Y:S02]  /*1320*/  ULDC UR4, c[0x0][0x584] ;  /* 0x0001610000047ab9 */ /* 0x000fe40000000800 */
[----:B-1----:R-:W-:-:S07]  /*1330*/  IMAD.U32 R49, RZ, RZ, UR4 ;  /* 0x00000004ff317e24 */ /* 0x002fce000f8e00ff */
.L_x_16:
[----:B------:R-:W-:-:S13]  /*1340*/  LOP3.LUT P0, RZ, R0, 0xff, RZ, 0xc0, !PT ;  /* 0x000000ff00ff7812 */ /* 0x000fda000780c0ff */
[----:B------:R-:W-:Y:S05]  /*1350*/  @!P0 EXIT ;  /* 0x000000000000894d */ /* 0x000fea0003800000 */
[----:B------:R-:W-:Y:S01]  /*1360*/  ULDC UR4, c[0x0][0x28c] ;  /* 0x0000a30000047ab9 */ /* 0x000fe20000000800 */
[----:B------:R-:W-:Y:S01]  /*1370*/  LOP3.LUT R50, R19, 0x1, RZ, 0xfc, !PT ;  /* 0x0000000113327812 */ /* 0x000fe200078efcff */
[----:B------:R-:W-:Y:S01]  /*1380*/  UIADD3 UR4, UR4, 0xf, URZ ;  /* 0x0000000f04047890 */ /* 0x000fe2000fffe03f */
[----:B------:R-:W-:Y:S01]  /*1390*/  UMOV UR38, URZ ;  /* 0x0000003f00267c82 */ /* 0x000fe20008000000 */
[----:B------:R-:W-:Y:S02]  /*13a0*/  UMOV UR39, URZ ;  /* 0x0000003f00277c82 */ /* 0x000fe40008000000 */
[----:B------:R-:W-:-:S04]  /*13b0*/  USHF.R.S32.HI UR5, URZ, 0x1f, UR4 ;  /* 0x0000001f3f057899 */ /* 0x000fc80008011404 */
[----:B------:R-:W-:-:S04]  /*13c0*/  ULEA.HI UR5, UR5, UR4, URZ, 0x4 ;  /* 0x0000000405057291 */ /* 0x000fc8000f8f203f */
[----:B------:R-:W-:-:S12]  /*13d0*/  USHF.R.S32.HI UR40, URZ, 0x4, UR5 ;  /* 0x000000043f287899 */ /* 0x000fd80008011405 */
.L_x_75:
[----:B------:R-:W-:Y:S01]  /*13e0*/  LOP3.LUT R0, R18, 0x80, RZ, 0xc0, !PT ;  /* 0x0000008012007812 */ /* 0x000fe200078ec0ff */
[----:B--2---:R-:W2:Y:S01]  /*13f0*/  S2UR UR6, SR_CgaCtaId ;  /* 0x00000000000679c3 */ /* 0x004ea20000008800 */
[----:B------:R-:W-:Y:S02]  /*1400*/  UMOV UR41, 0x400 ;  /* 0x0000040000297882 */ /* 0x000fe40000000000 */
[----:B------:R-:W-:-:S06]  /*1410*/  SHF.R.U32.HI R0, RZ, 0x7, R0 ;  /* 0x00000007ff007819 */ /* 0x000fcc0000011600 */
[----:B------:R-:W3:Y:S01]  /*1420*/  SHFL.IDX PT, R0, R0, RZ, 0x1f ;  /* 0x00001fff00007589 */ /* 0x000ee200000e0000 */
[----:B--2---:R-:W-:Y:S01]  /*1430*/  ULEA UR41, UR6, UR41, 0x18 ;  /* 0x0000002906297291 */ /* 0x004fe2000f8ec03f */
[----:B---3--:R-:W-:-:S13]  /*1440*/  R2UR UR4, R0 ;  /* 0x00000000000472ca */ /* 0x008fda00000e0000 */
[----:B------:R-:W-:-:S04]  /*1450*/  ULEA.HI UR5, UR4, UR4, URZ, 0x1 ;  /* 0x0000000404057291 */ /* 0x000fc8000f8f083f */
[----:B------:R-:W-:-:S04]  /*1460*/  ULOP3.LUT UR5, UR5, 0x1ffffe, URZ, 0xc0, !UPT ;  /* 0x001ffffe05057892 */ /* 0x000fc8000f8ec03f */
[----:B------:R-:W-:-:S03]  /*1470*/  UIADD3 UR5, UR4, -UR5, URZ ;  /* 0x8000000504057290 */ /* 0x000fc6000fffe03f */
[----:B------:R-:W-:Y:S01]  /*1480*/  ULDC UR4, c[0x0][0x28c] ;  /* 0x0000a30000047ab9 */ /* 0x000fe20000000800 */
[----:B------:R-:W-:Y:S01]  /*1490*/  ULEA UR5, UR5, UR41, 0xb ;  /* 0x0000002905057291 */ /* 0x000fe2000f8e583f */
[----:B------:R-:W-:-:S03]  /*14a0*/  ISETP.LT.AND P0, PT, RZ, UR4, PT ;  /* 0x00000004ff007c0c */ /* 0x000fc6000bf01270 */
[----:B------:R-:W-:-:S04]  /*14b0*/  UIADD3 UR5, UR5, 0x200, URZ ;  /* 0x0000020005057890 */ /* 0x000fc8000fffe03f */
[----:B------:R-:W-:-:S04]  /*14c0*/  USHF.R.U32.HI UR5, URZ, 0x4, UR5 ;  /* 0x000000043f057899 */ /* 0x000fc80008011605 */
[----:B------:R-:W-:Y:S02]  /*14d0*/  ULOP3.LUT UR42, UR5, 0x3fff, URZ, 0xc0, !UPT ;  /* 0x00003fff052a7892 */ /* 0x000fe4000f8ec03f */
[----:B01---5:R-:W-:Y:S10]  /*14e0*/  @P0 BRA `(.L_x_18) ;  /* 0x0000000000400947 */ /* 0x023ff40003800000 */
[----:B------:R-:W-:Y:S01]  /*14f0*/  MOV R0, 0x0 ;  /* 0x0000000000007802 */ /* 0x000fe20000000f00 */
[----:B------:R-:W-:Y:S01]  /*1500*/  ULDC.64 UR4, c[0x4][0x68] ;  /* 0x01001a0000047ab9 */ /* 0x000fe20000000a00 */
[----:B------:R-:W-:Y:S01]  /*1510*/  ULDC.64 UR6, c[0x4][0x8] ;  /* 0x0100020000067ab9 */ /* 0x000fe20000000a00 */
[----:B01----:R-:W-:Y:S01]  /*1520*/  IMAD.U32 R4, RZ, RZ, UR4 ;  /* 0x00000004ff047e24 */ /* 0x003fe2000f8e00ff */
[----:B------:R0:W1:Y:S01]  /*1530*/  LDC.64 R14, c[0x4][R0] ;  /* 0x01000000000e7b82 */ /* 0x0000620000000a00 */
[----:B------:R-:W-:Y:S01]  /*1540*/  IMAD.U32 R5, RZ, RZ, UR5 ;  /* 0x00000005ff057e24 */ /* 0x000fe2000f8e00ff */
[----:B------:R-:W-:Y:S01]  /*1550*/  ULDC.64 UR4, c[0x4][0x70] ;  /* 0x01001c0000047ab9 */ /* 0x000fe20000000a00 */
[----:B------:R-:W-:Y:S02]  /*1560*/  IMAD.U32 R10, RZ, RZ, UR6 ;  /* 0x00000006ff0a7e24 */ /* 0x000fe4000f8e00ff */
[----:B------:R-:W-:Y:S02]  /*1570*/  IMAD.U32 R6, RZ, RZ, UR4 ;  /* 0x00000004ff067e24 */ /* 0x000fe4000f8e00ff */
[----:B------:R-:W-:-:S02]  /*1580*/  IMAD.U32 R7, RZ, RZ, UR5 ;  /* 0x00000005ff077e24 */ /* 0x000fc4000f8e00ff */
[----:B------:R-:W-:Y:S02]  /*1590*/  IMAD.U32 R11, RZ, RZ, UR7 ;  /* 0x00000007ff0b7e24 */ /* 0x000fe4000f8e00ff */
[----:B------:R-:W-:Y:S02]  /*15a0*/  IMAD.MOV.U32 R8, RZ, RZ, 0x1e1 ;  /* 0x000001e1ff087424 */ /* 0x000fe400078e00ff */
[----:B------:R-:W-:Y:S02]  /*15b0*/  IMAD.MOV.U32 R12, RZ, RZ, 0x1 ;  /* 0x00000001ff0c7424 */ /* 0x000fe400078e00ff */
[----:B0-----:R-:W-:-:S07]  /*15c0*/  IMAD.MOV.U32 R13, RZ, RZ, RZ ;  /* 0x000000ffff0d7224 */ /* 0x001fce00078e00ff */
[----:B------:R-:W-:-:S07]  /*15d0*/  LEPC R20, `(.L_x_18) ;  /* 0x000000001014794e */ /* 0x000fce0000000000 */
[----:B-1---5:R-:W-:Y:S05]  /*15e0*/  CALL.ABS.NOINC R14 ;  /* 0x000000000e007343 */ /* 0x022fea0003c00000 */
.L_x_18:
[----:B------:R-:W-:-:S13]  /*15f0*/  ISETP.NE.AND P0, PT, R50, 0x3, PT ;  /* 0x000000033200780c */ /* 0x000fda0003f05270 */
[----:B------:R-:W-:Y:S05]  /*1600*/  @!P0 BRA `(.L_x_19) ;  /* 0x0000000000048947 */ /* 0x000fea0003800000 */
[----:B------:R-:W-:Y:S01]  /*1610*/  BPT.TRAP 0x1 ;  /* 0x000000040000795c */ /* 0x000fe20000300000 */
.L_x_19:
[----:B------:R-:W-:Y:S02]  /*1620*/  IMAD.U32 R3, RZ, RZ, UR39 ;  /* 0x00000027ff037e24 */ /* 0x000fe4000f8e00ff */
[----:B------:R-:W-:-:S03]  /*1630*/  IMAD.U32 R0, RZ, RZ, UR38 ;  /* 0x00000026ff007e24 */ /* 0x000fc6000f8e00ff */
[----:B------:R-:W-:Y:S02]  /*1640*/  LEA R3, R3, UR41, 0x3 ;  /* 0x0000002903037c11 */ /* 0x000fe4000f8e18ff */
[----:B------:R-:W-:-:S04]  /*1650*/  SHF.L.U32 R0, R0, 0x1f, RZ ;  /* 0x0000001f00007819 */ /* 0x000fc800000006ff */
[----:B------:R2:W3:Y:S01]  /*1660*/  SYNCS.PHASECHK.TRANS64.TRYWAIT P1, [R3+URZ], R0 ;  /* 0x00000000030075a7 */ /* 0x0004e2000802017f */
[----:B------:R-:W-:Y:S05]  /*1670*/  @!P0 BRA `(.L_x_20) ;  /* 0x0000000000048947 */ /* 0x000fea0003800000 */
[----:B------:R-:W-:Y:S01]  /*1680*/  BPT.TRAP 0x1 ;  /* 0x000000040000795c */ /* 0x000fe20000300000 */
.L_x_20:
[----:B---3--:R-:W-:Y:S05]  /*1690*/  @P1 BRA `(.L_x_21) ;  /* 0x0000000000081947 */ /* 0x008fea0003800000 */
[----:B------:R-:W3:Y:S02]  /*16a0*/  SYNCS.PHASECHK.TRANS64.TRYWAIT P1, [R3+URZ], R0 ;  /* 0x00000000030075a7 */ /* 0x000ee4000802017f */
[----:B---3--:R-:W-:Y:S05]  /*16b0*/  @!P1 BRA `(.L_x_22) ;  /* 0x0000004c00589947 */ /* 0x008fea0003800000 */
.L_x_21:
[----:B------:R-:W-:-:S04]  /*16c0*/  UISETP.LT.AND UP0, UPT, UR40, 0x1, UPT ;  /* 0x000000012800788c */ /* 0x000fc8000bf01270 */
[----:B------:R-:W-:-:S06]  /*16d0*/  USEL UR4, UR40, 0x1, UP0 ;  /* 0x0000000128047887 */ /* 0x000fcc0008000000 */
[----:B--23--:R-:W-:Y:S01]  /*16e0*/  IMAD.U32 R0, RZ, RZ, UR4 ;  /* 0x00000004ff007e24 */ /* 0x00cfe2000f8e00ff */
[----:B------:R-:W-:Y:S05]  /*16f0*/  WARPSYNC.ALL ;  /* 0x0000000000007948 */ /* 0x000fea0003800000 */
[----:B------:R-:W-:-:S04]  /*1700*/  IADD3 R0, -R0, UR40, RZ ;  /* 0x0000002800007c10 */ /* 0x000fc8000fffe1ff */
[----:B------:R-:W-:Y:S01]  /*1710*/  ISETP.GE.AND P1, PT, R0, 0x1, PT ;  /* 0x000000010000780c */ /* 0x000fe20003f26270 */
[----:B------:R-:W-:Y:S01]  /*1720*/  UIADD3 UR4, UR41, 0x36200, URZ ;  /* 0x0003620029047890 */ /* 0x000fe2000fffe03f */
[----:B------:R-:W-:Y:S01]  /*1730*/  WARPGROUP.ARRIVE ;  /* 0x00000000000079c5 */ /* 0x000fe20000000000 */
[----:B------:R-:W-:Y:S02]  /*1740*/  ULOP3.LUT UR42, UR42, 0x10000, URZ, 0xfc, !UPT ;  /* 0x000100002a2a7892 */ /* 0x000fe4000f8efc3f */
[----:B------:R-:W-:Y:S01]  /*1750*/  USHF.R.U32.HI UR4, URZ, 0x4, UR4 ;  /* 0x000000043f047899 */ /* 0x000fe20008011604 */
[----:B------:R-:W-:Y:S01]  /*1760*/  UMOV UR5, 0xc0000010 ;  /* 0xc000001000057882 */ /* 0x000fe20000000000 */
[----:B------:R-:W-:Y:S02]  /*1770*/  UMOV UR7, 0xc0000010 ;  /* 0xc000001000077882 */ /* 0x000fe40000000000 */
[----:B------:R-:W-:-:S04]  /*1780*/  ULOP3.LUT UR4, UR4, 0x3fff, URZ, 0xc0, !UPT ;  /* 0x00003fff04047892 */ /* 0x000fc8000f8ec03f */
[----:B------:R-:W-:Y:S02]  /*1790*/  ULOP3.LUT UR11, UR4, 0x10000, URZ, 0xfc, !UPT ;  /* 0x00010000040b7892 */ /* 0x000fe4000f8efc3f */
[----:B------:R-:W-:Y:S02]  /*17a0*/  UIMAD UR4, UR39, 0x300, UR42 ;  /* 0x00000300270478a4 */ /* 0x000fe4000f8e022a */
[----:B------:R-:W-:Y:S02]  /*17b0*/  ULEA UR6, UR39, UR11, 0x5 ;  /* 0x0000000b27067291 */ /* 0x000fe4000f8e283f */
[----:B------:R-:W-:Y:S02]  /*17c0*/  UIADD3 UR8, UR4, 0x100, URZ ;  /* 0x0000010004087890 */ /* 0x000fe4000fffe03f */
[----:B------:R-:W-:-:S05]  /*17d0*/  UIADD3 UR9, UR4, 0x200, URZ ;  /* 0x0000020004097890 */ /* 0x000fca000fffe03f */
[----:B------:R-:W-:Y:S01]  /*17e0*/  HGMMA.64x16x16.F32.BF16 R40, gdesc[UR4], RZ, !UPT, gsb0 ;  /* 0x00200000042879f0 */ /* 0x000fe2000c0018ff */
[----:B------:R-:W-:Y:S01]  /*17f0*/  UMOV UR4, UR8 ;  /* 0x0000000800047c82 */ /* 0x000fe20008000000 */
[----:B------:R-:W-:Y:S01]  /*1800*/  UMOV UR5, 0xc0000010 ;  /* 0xc000001000057882 */ /* 0x000fe20000000000 */
[----:B------:R-:W-:Y:S02]  /*1810*/  WARPGROUP.DEPBAR.LE gsb0, 0x0 ;  /* 0x00008000000079c5 */ /* 0x000fe40000010000 */
[----:B------:R-:W-:-:S06]  /*1820*/  WARPGROUP.ARRIVE ;  /* 0x00000000000079c5 */ /* 0x000fcc0000000000 */
[----:B------:R-:W-:Y:S01]  /*1830*/  HGMMA.64x16x16.F32.BF16 R32, gdesc[UR4], RZ, !UPT, gsb0 ;  /* 0x00200000042079f0 */ /* 0x000fe2000c0018ff */
[----:B------:R-:W-:Y:S01]  /*1840*/  UMOV UR4, UR9 ;  /* 0x0000000900047c82 */ /* 0x000fe20008000000 */
[----:B------:R-:W-:Y:S01]  /*1850*/  UMOV UR5, 0xc0000010 ;  /* 0xc000001000057882 */ /* 0x000fe20000000000 */
[----:B------:R-:W-:Y:S02]  /*1860*/  WARPGROUP.DEPBAR.LE gsb0, 0x0 ;  /* 0x00008000000079c5 */ /* 0x000fe40000010000 */
[----:B------:R-:W-:-:S06]  /*1870*/  WARPGROUP.ARRIVE ;  /* 0x00000000000079c5 */ /* 0x000fcc0000000000 */
[----:B------:R-:W-:Y:S03]  /*1880*/  HGMMA.64x16x16.F32.BF16 R24, gdesc[UR4], RZ, !UPT, gsb0 ;  /* 0x00200000041879f0 */ /* 0x000fe6000c0018ff */
[----:B------:R-:W-:Y:S02]  /*1890*/  WARPGROUP.DEPBAR.LE gsb0, 0x0 ;  /* 0x00008000000079c5 */ /* 0x000fe40000010000 */
[----:B------:R-:W-:Y:S05]  /*18a0*/  @!P1 BRA `(.L_x_23) ;  /* 0x0000000000e89947 */ /* 0x000fea0003800000 */
[----:B------:R-:W-:Y:S01]  /*18b0*/  UIADD3 UR4, UR39, 0x1, URZ ;  /* 0x0000000127047890 */ /* 0x000fe2000fffe03f */
[----:B------:R-:W-:Y:S02]  /*18c0*/  IMAD.MOV.U32 R3, RZ, RZ, R0 ;  /* 0x000000ffff037224 */ /* 0x000fe400078e0000 */
[----:B01----:R-:W-:Y:S01]  /*18d0*/  IMAD.U32 R4, RZ, RZ, UR39 ;  /* 0x00000027ff047e24 */ /* 0x003fe2000f8e00ff */
[----:B------:R-:W-:-:S04]  /*18e0*/  UISETP.NE.AND UP0, UPT, UR4, 0x12, UPT ;  /* 0x000000120400788c */ /* 0x000fc8000bf05270 */
[----:B------:R-:W-:Y:S02]  /*18f0*/  USEL UR5, URZ, 0x1, UP0 ;  /* 0x000000013f057887 */ /* 0x000fe40008000000 */
[----:B------:R-:W-:Y:S02]  /*1900*/  USEL UR8, UR4, URZ, UP0 ;  /* 0x0000003f04087287 */ /* 0x000fe40008000000 */
[----:B------:R-:W-:-:S06]  /*1910*/  ULOP3.LUT UR5, UR38, UR5, URZ, 0x3c, !UPT ;  /* 0x0000000526057292 */ /* 0x000fcc000f8e3c3f */
[----:B------:R-:W-:-:S07]  /*1920*/  IMAD.U32 R7, RZ, RZ, UR5 ;  /* 0x00000005ff077e24 */ /* 0x000fce000f8e00ff */
.L_x_30:
[----:B------:R-:W-:Y:S05]  /*1930*/  @!P0 BRA `(.L_x_24) ;  /* 0x0000000000048947 */ /* 0x000fea0003800000 */
[----:B------:R-:W-:Y:S01]  /*1940*/  BPT.TRAP 0x1 ;  /* 0x000000040000795c */ /* 0x000fe20000300000 */
.L_x_24:
[----:B------:R-:W-:Y:S01]  /*1950*/  ULEA UR4, UR8, UR41, 0x3 ;  /* 0x0000002908047291 */ /* 0x000fe2000f8e183f */
[----:B------:R-:W-:-:S08]  /*1960*/  SHF.L.U32 R5, R7, 0x1f, RZ ;  /* 0x0000001f07057819 */ /* 0x000fd000000006ff */
[----:B------:R0:W1:Y:S01]  /*1970*/  SYNCS.PHASECHK.TRANS64.TRYWAIT P1, [UR4], R5 ;  /* 0x00000005ff0075a7 */ /* 0x0000620008020144 */
[----:B------:R-:W-:Y:S05]  /*1980*/  @!P0 BRA `(.L_x_25) ;  /* 0x0000000000048947 */ /* 0x000fea0003800000 */
[----:B------:R-:W-:Y:S01]  /*1990*/  BPT.TRAP 0x1 ;  /* 0x000000040000795c */ /* 0x000fe20000300000 */
.L_x_25:
[----:B-1----:R-:W-:Y:S05]  /*19a0*/  @P1 BRA `(.L_x_26) ;  /* 0x0000000000081947 */ /* 0x002fea0003800000 */
[----:B------:R-:W1:Y:S02]  /*19b0*/  SYNCS.PHASECHK.TRANS64.TRYWAIT P1, [UR4], R5 ;  /* 0x00000005ff0075a7 */ /* 0x000e640008020144 */
[----:B-1----:R-:W-:Y:S05]  /*19c0*/  @!P1 BRA `(.L_x_27) ;  /* 0x0000004800a89947 */ /* 0x002fea0003800000 */
.L_x_26:
[----:B------:R-:W-:Y:S01]  /*19d0*/  ULEA UR6, UR8, UR11, 0x5 ;  /* 0x0000000b08067291 */ /* 0x000fe2000f8e283f */
[----:B------:R-:W-:Y:S01]  /*19e0*/  WARPGROUP.ARRIVE ;  /* 0x00000000000079c5 */ /* 0x000fe20000000000 */
[----:B------:R-:W-:Y:S01]  /*19f0*/  UIMAD UR4, UR8, 0x300, UR42 ;  /* 0x00000300080478a4 */ /* 0x000fe2000f8e022a */
[----:B------:R-:W-:Y:S01]  /*1a00*/  UMOV UR7, 0xc0000010 ;  /* 0xc000001000077882 */ /* 0x000fe20000000000 */
[----:B------:R-:W-:Y:S02]  /*1a10*/  UMOV UR5, 0xc0000010 ;  /* 0xc000001000057882 */ /* 0x000fe40000000000 */
[----:B------:R-:W-:Y:S02]  /*1a20*/  UIADD3 UR9, UR4, 0x100, URZ ;  /* 0x0000010004097890 */ /* 0x000fe4000fffe03f */
[----:B------:R-:W-:-:S03]  /*1a30*/  UIADD3 UR10, UR4, 0x200, URZ ;  /* 0x00000200040a7890 */ /* 0x000fc6000fffe03f */
[----:B------:R-:W-:Y:S01]  /*1a40*/  HGMMA.64x16x16.F32.BF16 R40, gdesc[UR4], R40, gsb0 ;  /* 0x00200000042879f0 */ /* 0x000fe20008001828 */
[----:B------:R-:W-:Y:S01]  /*1a50*/  UMOV UR5, 0xc0000010 ;  /* 0xc000001000057882 */ /* 0x000fe20000000000 */
[----:B------:R-:W-:Y:S01]  /*1a60*/  UMOV UR4, UR9 ;  /* 0x0000000900047c82 */ /* 0x000fe20008000000 */
[----:B------:R-:W-:Y:S02]  /*1a70*/  WARPGROUP.DEPBAR.LE gsb0, 0x0 ;  /* 0x00008000000079c5 */ /* 0x000fe40000010000 */
[----:B------:R-:W-:-:S06]  /*1a80*/  WARPGROUP.ARRIVE ;  /* 0x00000000000079c5 */ /* 0x000fcc0000000000 */
[----:B------:R-:W-:Y:S01]  /*1a90*/  HGMMA.64x16x16.F32.BF16 R32, gdesc[UR4], R32, gsb0 ;  /* 0x00200000042079f0 */ /* 0x000fe20008001820 */
[----:B------:R-:W-:Y:S01]  /*1aa0*/  UMOV UR4, UR10 ;  /* 0x0000000a00047c82 */ /* 0x000fe20008000000 */
[----:B------:R-:W-:Y:S01]  /*1ab0*/  UMOV UR5, 0xc0000010 ;  /* 0xc000001000057882 */ /* 0x000fe20000000000 */
[----:B------:R-:W-:Y:S02]  /*1ac0*/  WARPGROUP.DEPBAR.LE gsb0, 0x0 ;  /* 0x00008000000079c5 */ /* 0x000fe40000010000 */
[----:B------:R-:W-:-:S06]  /*1ad0*/  WARPGROUP.ARRIVE ;  /* 0x00000000000079c5 */ /* 0x000fcc0000000000 */
[----:B------:R-:W-:Y:S03]  /*1ae0*/  HGMMA.64x16x16.F32.BF16 R24, gdesc[UR4], R24, gsb0 ;  /* 0x00200000041879f0 */ /* 0x000fe60008001818 */
[----:B------:R-:W-:Y:S02]  /*1af0*/  WARPGROUP.DEPBAR.LE gsb0, 0x0 ;  /* 0x00008000000079c5 */ /* 0x000fe40000010000 */
[----:B------:R-:W-:Y:S05]  /*1b00*/  @!P0 BRA `(.L_x_28) ;  /* 0x0000000000048947 */ /* 0x000fea0003800000 */
[----:B------:R-:W-:Y:S01]  /*1b10*/  BPT.TRAP 0x1 ;  /* 0x000000040000795c */ /* 0x000fe20000300000 */
.L_x_28:
[----:B------:R-:W-:-:S13]  /*1b20*/  ISETP.NE.AND P1, PT, R23, RZ, PT ;  /* 0x000000ff1700720c */ /* 0x000fda0003f25270 */
[----:B01----:R-:W-:-:S05]  /*1b30*/  @P1 LEA R5, R4, UR41, 0x3 ;  /* 0x0000002904051c11 */ /* 0x003fca000f8e18ff */
[----:B------:R-:W-:-:S05]  /*1b40*/  @P1 VIADD R5, R5, 0x90 ;  /* 0x0000009005051836 */ /* 0x000fca0000000000 */
[----:B------:R-:W-:-:S04]  /*1b50*/  @P1 PRMT R5, R22, 0x654, R5 ;  /* 0x0000065416051816 */ /* 0x000fc80000000005 */
[----:B------:R0:W-:Y:S01]  /*1b60*/  @P1 SYNCS.ARRIVE.TRANS64.RED.A1T0 RZ, [R5+URZ], RZ ;  /* 0x000000ff05ff19a7 */ /* 0x0001e2000810043f */
[----:B------:R-:W-:-:S13]  /*1b70*/  ISETP.GT.U32.AND P1, PT, R19, 0x1, PT ;  /* 0x000000011300780c */ /* 0x000fda0003f24070 */
[----:B0-----:R-:W-:Y:S05]  /*1b80*/  @P1 BRA `(.L_x_29) ;  /* 0x0000000000041947 */ /* 0x001fea0003800000 */
[----:B------:R-:W-:Y:S01]  /*1b90*/  BPT.TRAP 0x1 ;  /* 0x000000040000795c */ /* 0x000fe20000300000 */
.L_x_29:
[----:B------:R-:W-:Y:S01]  /*1ba0*/  UIADD3 UR8, UR8, 0x1, URZ ;  /* 0x0000000108087890 */ /* 0x000fe2000fffe03f */
[C---:B------:R-:W-:Y:S01]  /*1bb0*/  ISETP.GT.AND P2, PT, R3.reuse, 0x1, PT ;  /* 0x000000010300780c */ /* 0x040fe20003f44270 */
[----:B------:R-:W-:Y:S02]  /*1bc0*/  VIADD R4, R4, 0x1 ;  /* 0x0000000104047836 */ /* 0x000fe40000000000 */
[----:B------:R-:W-:Y:S01]  /*1bd0*/  UISETP.NE.AND UP0, UPT, UR8, 0x12, UPT ;  /* 0x000000120800788c */ /* 0x000fe2000bf05270 */
[----:B------:R-:W-:Y:S02]  /*1be0*/  VIADD R3, R3, 0xffffffff ;  /* 0xffffffff03037836 */ /* 0x000fe40000000000 */
[C---:B------:R-:W-:Y:S01]  /*1bf0*/  ISETP.NE.AND P1, PT, R4.reuse, 0x12, PT ;  /* 0x000000120400780c */ /* 0x040fe20003f25270 */
[----:B------:R-:W-:Y:S02]  /*1c00*/  USEL UR4, URZ, 0x1, UP0 ;  /* 0x000000013f047887 */ /* 0x000fe40008000000 */
[----:B------:R-:W-:Y:S01]  /*1c10*/  USEL UR8, UR8, URZ, UP0 ;  /* 0x0000003f08087287 */ /* 0x000fe20008000000 */
[----:B------:R-:W-:-:S03]  /*1c20*/  SEL R4, R4, RZ, P1 ;  /* 0x000000ff04047207 */ /* 0x000fc60000800000 */
[----:B------:R-:W-:Y:S01]  /*1c30*/  LOP3.LUT R7, R7, UR4, RZ, 0x3c, !PT ;  /* 0x0000000407077c12 */ /* 0x000fe2000f8e3cff */
[----:B------:R-:W-:Y:S07]  /*1c40*/  @P2 BRA `(.L_x_30) ;  /* 0xfffffffc00382947 */ /* 0x000fee000383ffff */
.L_x_23:
[----:B------:R-:W2:Y:S02]  /*1c50*/  LDC R3, c[0x0][0x28c] ;  /* 0x0000a300ff037b82 */ /* 0x000ea40000000800 */
[----:B--2---:R-:W-:-:S13]  /*1c60*/  ISETP.GE.AND P1, PT, R3, 0x1, PT ;  /* 0x000000010300780c */ /* 0x004fda0003f26270 */
[----:B------:R-:W-:Y:S05]  /*1c70*/  @!P1 BRA `(.L_x_31) ;  /* 0x0000000000389947 */ /* 0x000fea0003800000 */
[----:B------:R-:W-:Y:S05]  /*1c80*/  @!P0 BRA `(.L_x_32) ;  /* 0x0000000000048947 */ /* 0x000fea0003800000 */
[----:B------:R-:W-:Y:S01]  /*1c90*/  BPT.TRAP 0x1 ;  /* 0x000000040000795c */ /* 0x000fe20000300000 */
.L_x_32:
[----:B------:R-:W-:-:S13]  /*1ca0*/  ISETP.NE.AND P0, PT, R23, RZ, PT ;  /* 0x000000ff1700720c */ /* 0x000fda0003f05270 */
[----:B------:R-:W-:-:S04]  /*1cb0*/  @P0 VIADD R0, R0, UR39 ;  /* 0x0000002700000c36 */ /* 0x000fc80008000000 */
[----:B01----:R-:W-:-:S05]  /*1cc0*/  @P0 IMAD.WIDE.U32 R4, R0, 0x38e38e39, RZ ;  /* 0x38e38e3900040825 */ /* 0x003fca00078e00ff */
[----:B------:R-:W-:-:S05]  /*1cd0*/  @P0 SHF.R.U32.HI R5, RZ, 0x2, R5 ;  /* 0x00000002ff050819 */ /* 0x000fca0000011605 */
[----:B------:R-:W-:-:S05]  /*1ce0*/  @P0 IMAD R0, R5, -0x12, R0 ;  /* 0xffffffee05000824 */ /* 0x000fca00078e0200 */
[----:B------:R-:W-:-:S05]  /*1cf0*/  @P0 LEA R0, R0, UR41, 0x3 ;  /* 0x0000002900000c11 */ /* 0x000fca000f8e18ff */
[----:B------:R-:W-:-:S05]  /*1d00*/  @P0 VIADD R3, R0, 0x90 ;  /* 0x0000009000030836 */ /* 0x000fca0000000000 */
[----:B------:R-:W-:-:S04]  /*1d10*/  @P0 PRMT R3, R22, 0x654, R3 ;  /* 0x0000065416030816 */ /* 0x000fc80000000003 */
[----:B------:R2:W-:Y:S01]  /*1d20*/  @P0 SYNCS.ARRIVE.TRANS64.RED.A1T0 RZ, [R3+URZ], RZ ;  /* 0x000000ff03ff09a7 */ /* 0x0005e2000810043f */
[----:B------:R-:W-:-:S13]  /*1d30*/  ISETP.GT.U32.AND P0, PT, R19, 0x1, PT ;  /* 0x000000011300780c */ /* 0x000fda0003f04070 */
[----:B--2---:R-:W-:Y:S05]  /*1d40*/  @P0 BRA `(.L_x_31) ;  /* 0x0000000000040947 */ /* 0x004fea0003800000 */
[----:B------:R-:W-:Y:S01]  /*1d50*/  BPT.TRAP 0x1 ;  /* 0x000000040000795c */ /* 0x000fe20000300000 */
.L_x_31:
[----:B------:R-:W2:Y:S01]  /*1d60*/  LDC R6, c[0x0][0x288] ;  /* 0x0000a200ff067b82 */ /* 0x000ea20000000800 */
[--C-:B------:R-:W-:Y:S01]  /*1d70*/  SHF.R.U32.HI R0, RZ, 0x2, R18.reuse ;  /* 0x00000002ff007819 */ /* 0x100fe20000011612 */
[----:B------:R-:W-:Y:S01]  /*1d80*/  IMAD.SHL.U32 R53, R53, 0x10, RZ ;  /* 0x0000001035357824 */ /* 0x000fe200078e00ff */
[----:B01----:R-:W-:Y:S01]  /*1d90*/  SHF.R.U32.HI R5, RZ, 0x7, R18 ;  /* 0x00000007ff057819 */ /* 0x003fe20000011612 */
[----:B------:R-:W-:Y:S01]  /*1da0*/  UIADD3 UR39, UR40, UR39, URZ ;  /* 0x0000002728277290 */ /* 0x000fe2000fffe03f */
[----:B------:R-:W-:Y:S01]  /*1db0*/  LOP3.LUT R3, R0, 0x7, RZ, 0xc0, !PT ;  /* 0x0000000700037812 */ /* 0x000fe200078ec0ff */
[C---:B------:R-:W-:Y:S01]  /*1dc0*/  IMAD.SHL.U32 R14, R18.reuse, 0x2, RZ ;  /* 0x00000002120e7824 */ /* 0x040fe200078e00ff */
[----:B------:R-:W-:Y:S01]  /*1dd0*/  LOP3.LUT R0, R5, 0x1, RZ, 0xc0, !PT ;  /* 0x0000000105007812 */ /* 0x000fe200078ec0ff */
[----:B------:R-:W-:Y:S01]  /*1de0*/  UISETP.GT.U32.AND UP0, UPT, UR39, 0x11, UPT ;  /* 0x000000112700788c */ /* 0x000fe2000bf04070 */
[C---:B------:R-:W-:Y:S01]  /*1df0*/  LOP3.LUT R5, R18.reuse, 0x3, RZ, 0xc0, !PT ;  /* 0x0000000312057812 */ /* 0x040fe200078ec0ff */
[----:B------:R-:W-:Y:S01]  /*1e00*/  ULDC UR7, c[0x0][0x284] ;  /* 0x0000a10000077ab9 */ /* 0x000fe20000000800 */
[----:B------:R-:W-:Y:S01]  /*1e10*/  LOP3.LUT R4, R18, 0x60, RZ, 0xc0, !PT ;  /* 0x0000006012047812 */ /* 0x000fe200078ec0ff */
[----:B------:R-:W-:Y:S01]  /*1e20*/  IMAD.SHL.U32 R8, R0, 0x40, RZ ;  /* 0x0000004000087824 */ /* 0x000fe200078e00ff */
[----:B------:R-:W-:Y:S01]  /*1e30*/  UISETP.LT.U32.AND UP0, UPT, UR40, 0x12, UP0 ;  /* 0x000000122800788c */ /* 0x000fe20008701070 */
[----:B------:R-:W-:Y:S01]  /*1e40*/  SHF.R.S32.HI R21, RZ, 0x1f, R51 ;  /* 0x0000001fff157819 */ /* 0x000fe20000011433 */
[----:B------:R-:W-:Y:S01]  /*1e50*/  UISETP.GE.U32.AND UP1, UPT, UR40, 0x12, UPT ;  /* 0x000000122800788c */ /* 0x000fe2000bf26070 */
[----:B------:R-:W-:Y:S01]  /*1e60*/  SHF.R.U32.HI R4, RZ, 0x1, R4 ;  /* 0x00000001ff047819 */ /* 0x000fe20000011604 */
[----:B------:R-:W-:Y:S01]  /*1e70*/  ULDC.64 UR8, c[0x0][0x5d0] ;  /* 0x0001740000087ab9 */ /* 0x000fe20000000a00 */
[C---:B------:R-:W-:Y:S01]  /*1e80*/  LOP3.LUT R14, R53.reuse, 0x6, R14, 0xf8, !PT ;  /* 0x00000006350e7812 */ /* 0x040fe200078ef80e */
[----:B------:R-:W-:Y:S01]  /*1e90*/  UIMAD.WIDE.U32 UR4, UR39, 0x38e38e39, URZ ;  /* 0x38e38e39270478a5 */ /* 0x000fe2000f8e003f */
[--C-:B------:R-:W-:Y:S01]  /*1ea0*/  IADD3 R7, RZ, -R4, -R3.reuse ;  /* 0x80000004ff077210 */ /* 0x100fe20007ffe803 */
[----:B------:R-:W-:Y:S01]  /*1eb0*/  USEL UR6, URZ, 0x1, !UP0 ;  /* 0x000000013f067887 */ /* 0x000fe2000c000000 */
[----:B------:R-:W-:Y:S01]  /*1ec0*/  LOP3.LUT R3, R8, 0x40, R3, 0xe2, !PT ;  /* 0x0000004008037812 */ /* 0x000fe200078ee203 */
[C---:B------:R-:W-:Y:S01]  /*1ed0*/  IMAD.WIDE R8, R52.reuse, 0x180, RZ ;  /* 0x0000018034087825 */ /* 0x040fe200078e02ff */
[----:B--2---:R-:W-:Y:S01]  /*1ee0*/  ISETP.GE.AND P0, PT, R53, R6, PT ;  /* 0x000000063500720c */ /* 0x004fe20003f06270 */
[----:B------:R-:W-:Y:S01]  /*1ef0*/  USHF.R.U32.HI UR4, URZ, 0x2, UR5 ;  /* 0x000000023f047899 */ /* 0x000fe20008011605 */
[----:B------:R-:W-:Y:S01]  /*1f00*/  SHF.R.S32.HI R15, RZ, 0x1f, R14 ;  /* 0x0000001fff0f7819 */ /* 0x000fe2000001140e */
[----:B------:R-:W-:Y:S01]  /*1f10*/  IMAD R10, R5, -0x2, R6 ;  /* 0xfffffffe050a7824 */ /* 0x000fe200078e0206 */
[----:B------:R-:W-:Y:S01]  /*1f20*/  ULOP3.LUT UR38, UR38, UR6, URZ, 0x3c, !UPT ;  /* 0x0000000626267292 */ /* 0x000fe2000f8e3c3f */
[----:B------:R-:W-:Y:S01]  /*1f30*/  IMAD R5, R52, 0x180, RZ ;  /* 0x0000018034057824 */ /* 0x000fe200078e02ff */
[----:B------:R-:W-:Y:S01]  /*1f40*/  LOP3.LUT R63, R8, R3, R4, 0xfe, !PT ;  /* 0x00000003083f7212 */ /* 0x000fe200078efe04 */
[----:B------:R-:W-:Y:S01]  /*1f50*/  IMAD R6, R21, UR8, RZ ;  /* 0x0000000815067c24 */ /* 0x000fe2000f8e02ff */
[----:B------:R-:W-:Y:S01]  /*1f60*/  UIMAD UR39, UR4, -0x12, UR39 ;  /* 0xffffffee042778a4 */ /* 0x000fe2000f8e0227 */
[----:B------:R-:W-:Y:S01]  /*1f70*/  IMAD R0, R0, -0x40, R7 ;  /* 0xffffffc000007824 */ /* 0x000fe200078e0207 */
[----:B------:R-:W-:Y:S01]  /*1f80*/  ISETP.GE.OR P0, PT, R5, UR7, P0 ;  /* 0x0000000705007c0c */ /* 0x000fe20008706670 */
[C---:B------:R-:W-:Y:S01]  /*1f90*/  IMAD R11, R51.reuse, UR9, R6 ;  /* 0x00000009330b7c24 */ /* 0x040fe2000f8e0206 */
[----:B------:R-:W-:Y:S01]  /*1fa0*/  @UP1 ULOP3.LUT UR38, UR38, 0x1, UR4, 0x78, !UPT ;  /* 0x0000000126261892 */ /* 0x000fe2000f8e7804 */
[----:B------:R-:W-:Y:S01]  /*1fb0*/  IMAD.WIDE.U32 R6, R51, UR8, R14 ;  /* 0x0000000833067c25 */ /* 0x000fe2000f8e000e */
[----:B------:R-:W-:-:S03]  /*1fc0*/  IADD3 R4, -R5, UR7, R0 ;  /* 0x0000000705047c10 */ /* 0x000fc6000fffe100 */
[----:B------:R-:W-:Y:S02]  /*1fd0*/  IMAD.IADD R7, R7, 0x1, R11 ;  /* 0x0000000107077824 */ /* 0x000fe400078e020b */
[----:B------:R-:W-:Y:S02]  /*1fe0*/  IMAD.IADD R3, R10, 0x1, -R53 ;  /* 0x000000010a037824 */ /* 0x000fe400078e0a35 */
[----:B------:R-:W-:Y:S02]  /*1ff0*/  IMAD.MOV.U32 R0, RZ, RZ, -0x1 ;  /* 0xffffffffff007424 */ /* 0x000fe400078e00ff */
[----:B------:R-:W-:Y:S05]  /*2000*/  @P0 BRA `(.L_x_33) ;  /* 0x0000001c00f40947 */ /* 0x000fea0003800000 */
[----:B------:R-:W0:Y:S01]  /*2010*/  LDC.64 R12, c[0x0][0x5c8] ;  /* 0x00017200ff0c7b82 */ /* 0x000e220000000a00 */
[----:B-----5:R-:W-:Y:S01]  /*2020*/  FSETP.NEU.AND P1, PT, R49, RZ, PT ;  /* 0x000000ff3100720b */ /* 0x020fe20003f2d000 */
[----:B------:R-:W-:Y:S01]  /*2030*/  BSSY B0, `(.L_x_33) ;  /* 0x00001fa000007945 */ /* 0x000fe20003800000 */
[----:B------:R-:W-:-:S04]  /*2040*/  ISETP.GT.AND P0, PT, R4, RZ, PT ;  /* 0x000000ff0400720c */ /* 0x000fc80003f04270 */
[----:B------:R-:W-:Y:S01]  /*2050*/  ISETP.GT.AND P2, PT, R3, RZ, P0 ;  /* 0x000000ff0300720c */ /* 0x000fe20000744270 */
[-C--:B0-----:R-:W-:Y:S02]  /*2060*/  IMAD R10, R9, R12.reuse, RZ ;  /* 0x0000000c090a7224 */ /* 0x081fe400078e02ff */
[----:B------:R-:W-:-:S04]  /*2070*/  IMAD.WIDE.U32 R52, R63, R12, R6 ;  /* 0x0000000c3f347225 */ /* 0x000fc800078e0006 */
[----:B------:R-:W-:-:S04]  /*2080*/  IMAD R5, R63, R13, R10 ;  /* 0x0000000d3f057224 */ /* 0x000fc800078e020a */
[----:B------:R-:W-:Y:S01]  /*2090*/  IMAD.IADD R67, R53, 0x1, R5 ;  /* 0x0000000135437824 */ /* 0x000fe200078e0205 */
[----:B------:R-:W-:Y:S06]  /*20a0*/  @!P1 BRA `(.L_x_34) ;  /* 0x0000001400889947 */ /* 0x000fec0003800000 */
[----:B------:R-:W0:Y:S01]  /*20b0*/  LDC.64 R56, c[0x0][0x5b8] ;  /* 0x00016e00ff387b82 */ /* 0x000e220000000a00 */
[----:B------:R-:W-:-:S07]  /*20c0*/  ULDC.64 UR4, c[0x0][0x5c0] ;  /* 0x0001700000047ab9 */ /* 0x000fce0000000a00 */
[----:B------:R-:W1:Y:S08]  /*20d0*/  LDC.64 R64, c[0x0][0x5b0] ;  /* 0x00016c00ff407b82 */ /* 0x000e700000000a00 */
[----:B------:R-:W2:Y:S01]  /*20e0*/  LDC.64 R60, c[0x0][0x5a8] ;  /* 0x00016a00ff3c7b82 */ /* 0x000ea20000000a00 */
[-C--:B0-----:R-:W-:Y:S02]  /*20f0*/  IMAD R6, R21, R56.reuse, RZ ;  /* 0x0000003815067224 */ /* 0x081fe400078e02ff */
[----:B------:R-:W-:-:S04]  /*2100*/  IMAD.WIDE.U32 R54, R51, R56, R14 ;  /* 0x0000003833367225 */ /* 0x000fc800078e000e */
[----:B------:R-:W-:Y:S02]  /*2110*/  IMAD R57, R51, R57, R6 ;  /* 0x0000003933397224 */ /* 0x000fe400078e0206 */
[-C--:B-1----:R-:W-:Y:S02]  /*2120*/  IMAD R8, R9, R64.reuse, RZ ;  /* 0x0000004009087224 */ /* 0x082fe400078e02ff */
[----:B------:R-:W-:Y:S02]  /*2130*/  IMAD.IADD R11, R55, 0x1, R57 ;  /* 0x00000001370b7824 */ /* 0x000fe400078e0239 */
[----:B------:R-:W-:Y:S02]  /*2140*/  IMAD.MOV.U32 R10, RZ, RZ, R54 ;  /* 0x000000ffff0a7224 */ /* 0x000fe400078e0036 */
[C---:B------:R-:W-:Y:S02]  /*2150*/  IMAD R59, R63.reuse, R65, R8 ;  /* 0x000000413f3b7224 */ /* 0x040fe400078e0208 */
[----:B------:R-:W-:-:S04]  /*2160*/  IMAD.WIDE.U32 R6, R63, R64, R10 ;  /* 0x000000403f067225 */ /* 0x000fc800078e000a */
[----:B------:R-:W-:Y:S01]  /*2170*/  IMAD.IADD R5, R7, 0x1, R59 ;  /* 0x0000000107057824 */ /* 0x000fe200078e023b */
[----:B--2---:R-:W-:-:S04]  /*2180*/  LEA R8, P1, R6, R60, 0x1 ;  /* 0x0000003c06087211 */ /* 0x004fc800078208ff */
[----:B------:R-:W-:-:S05]  /*2190*/  LEA.HI.X R9, R6, R61, R5, 0x1, P1 ;  /* 0x0000003d06097211 */ /* 0x000fca00008f0c05 */
[----:B------:R-:W2:Y:S01]  /*21a0*/  @P2 LDG.E.LTC128B.U16 R5, desc[UR36][R8.64] ;  /* 0x0000002408052981 */ /* 0x000ea2000c1e1520 */
[----:B------:R-:W-:Y:S01]  /*21b0*/  IMAD.WIDE.U32 R20, R63, R64, R14 ;  /* 0x000000403f147225 */ /* 0x000fe200078e000e */
[----:B------:R-:W-:Y:S01]  /*21c0*/  ISETP.GT.AND P3, PT, R3, 0x1, P0 ;  /* 0x000000010300780c */ /* 0x000fe20000764270 */
[----:B------:R-:W-:Y:S02]  /*21d0*/  BSSY B1, `(.L_x_35) ;  /* 0x0000011000017945 */ /* 0x000fe40003800000 */
[----:B------:R-:W-:Y:S02]  /*21e0*/  IMAD.IADD R21, R59, 0x1, R21 ;  /* 0x000000013b157824 */ /* 0x000fe400078e0215 */
[----:B------:R-:W-:-:S04]  /*21f0*/  IMAD.WIDE.U32 R20, R51, R56, R20 ;  /* 0x0000003833147225 */ /* 0x000fc800078e0014 */
[----:B------:R-:W-:Y:S02]  /*2200*/  IMAD.IADD R21, R57, 0x1, R21 ;  /* 0x0000000139157824 */ /* 0x000fe400078e0215 */
[----:B--2---:R-:W-:-:S04]  /*2210*/  IMAD.U32 R6, R5, 0x10000, RZ ;  /* 0x0001000005067824 */ /* 0x004fc800078e00ff */
[----:B------:R-:W-:Y:S01]  /*2220*/  FMUL R7, R6, R49 ;  /* 0x0000003106077220 */ /* 0x000fe20000400000 */
[----:B------:R-:W-:-:S03]  /*2230*/  LEA R6, P1, R52, UR4, 0x1 ;  /* 0x0000000434067c11 */ /* 0x000fc6000f8208ff */
[----:B------:R-:W-:-:S05]  /*2240*/  FFMA R7, R40, R48, R7 ;  /* 0x0000003028077223 */ /* 0x000fca0000000007 */
[----:B------:R-:W-:Y:S02]  /*2250*/  F2FP.BF16.F32.PACK_AB R40, RZ, R7 ;  /* 0x00000007ff28723e */ /* 0x000fe400000010ff */
[----:B------:R-:W-:Y:S02]  /*2260*/  LEA.HI.X R7, R52, UR5, R67, 0x1, P1 ;  /* 0x0000000534077c11 */ /* 0x000fe400088f0c43 */
[----:B------:R-:W-:-:S03]  /*2270*/  LEA R52, P1, R20, R60, 0x1 ;  /* 0x0000003c14347211 */ /* 0x000fc600078208ff */
[----:B------:R0:W-:Y:S01]  /*2280*/  @P2 STG.E.U16 desc[UR36][R6.64], R40 ;  /* 0x0000002806002986 */ /* 0x0001e2000c101524 */
[----:B------:R-:W-:Y:S01]  /*2290*/  LEA.HI.X R53, R20, R61, R21, 0x1, P1 ;  /* 0x0000003d14357211 */ /* 0x000fe200008f0c15 */
[C---:B------:R-:W-:Y:S01]  /*22a0*/  IMAD.SHL.U32 R20, R64.reuse, 0x8, RZ ;  /* 0x0000000840147824 */ /* 0x040fe200078e00ff */
[----:B------:R-:W-:Y:S01]  /*22b0*/  SHF.L.U64.HI R21, R64, 0x3, R65 ;  /* 0x0000000340157819 */ /* 0x000fe20000010241 */
[----:B------:R-:W-:Y:S06]  /*22c0*/  @!P3 BRA `(.L_x_36) ;  /* 0x000000000004b947 */ /* 0x000fec0003800000 */
[----:B------:R1:W5:Y:S02]  /*22d0*/  LDG.E.LTC128B.U16 R5, desc[UR36][R52.64+0x2] ;  /* 0x0000022434057981 */ /* 0x000364000c1e1520 */
.L_x_36:
[----:B------:R-:W-:Y:S05]  /*22e0*/  BSYNC B1 ;  /* 0x0000000000017941 */ /* 0x000fea0003800000 */
.L_x_35:
[----:B------:R-:W-:Y:S01]  /*22f0*/  IMAD.WIDE.U32 R20, R63, R64, R20 ;  /* 0x000000403f147225 */ /* 0x000fe200078e0014 */
[----:B------:R-:W-:-:S03]  /*2300*/  ISETP.GT.AND P1, PT, R4, 0x8, PT ;  /* 0x000000080400780c */ /* 0x000fc60003f24270 */
[----:B-----5:R-:W-:Y:S01]  /*2310*/  IMAD.U32 R10, R5, 0x10000, RZ ;  /* 0x00010000050a7824 */ /* 0x020fe200078e00ff */
[----:B------:R-:W-:Y:S01]  /*2320*/  IADD3 R54, P4, R54, R20, RZ ;  /* 0x0000001436367210 */ /* 0x000fe20007f9e0ff */
[----:B------:R-:W-:Y:S01]  /*2330*/  IMAD.IADD R59, R59, 0x1, R21 ;  /* 0x000000013b3b7824 */ /* 0x000fe200078e0215 */
[----:B------:R-:W-:Y:S01]  /*2340*/  ISETP.GT.AND P2, PT, R3, RZ, P1 ;  /* 0x000000ff0300720c */ /* 0x000fe20000f44270 */
[----:B------:R-:W-:Y:S02]  /*2350*/  FMUL R10, R10, R49 ;  /* 0x000000310a0a7220 */ /* 0x000fe40000400000 */
[----:B------:R-:W-:Y:S02]  /*2360*/  IMAD.X R11, R59, 0x1, R11, P4 ;  /* 0x000000013b0b7824 */ /* 0x000fe400020e060b */
[----:B------:R-:W-:Y:S01]  /*2370*/  FFMA R41, R41, R48, R10 ;  /* 0x0000003029297223 */ /* 0x000fe2000000000a */
[----:B------:R-:W-:-:S04]  /*2380*/  LEA R10, P4, R54, R60, 0x1 ;  /* 0x0000003c360a7211 */ /* 0x000fc800078808ff */
[----:B------:R-:W-:Y:S02]  /*2390*/  LEA.HI.X R11, R54, R61, R11, 0x1, P4 ;  /* 0x0000003d360b7211 */ /* 0x000fe400020f0c0b */
[----:B------:R-:W-:Y:S02]  /*23a0*/  F2FP.BF16.F32.PACK_AB R41, RZ, R41 ;  /* 0x00000029ff29723e */ /* 0x000fe400000010ff */
[----:B------:R-:W-:-:S03]  /*23b0*/  PRMT R54, R5, 0x7610, R54 ;  /* 0x0000761005367816 */ /* 0x000fc60000000036 */
[----:B------:R2:W-:Y:S04]  /*23c0*/  @P3 STG.E.U16 desc[UR36][R6.64+0x2], R41 ;  /* 0x0000022906003986 */ /* 0x0005e8000c101524 */
[----:B------:R-:W3:Y:S01]  /*23d0*/  @P2 LDG.E.LTC128B.U16 R54, desc[UR36][R10.64] ;  /* 0x000000240a362981 */ /* 0x000ee2000c1e1520 */
[----:B------:R-:W-:Y:S01]  /*23e0*/  IADD3 R14, P3, R14, R20, RZ ;  /* 0x000000140e0e7210 */ /* 0x000fe20007f7e0ff */
[----:B------:R-:W-:Y:S01]  /*23f0*/  BSSY B1, `(.L_x_37) ;  /* 0x0000011000017945 */ /* 0x000fe20003800000 */
[C---:B------:R-:W-:Y:S02]  /*2400*/  SHF.L.U64.HI R21, R12.reuse, 0x4, R13 ;  /* 0x000000040c157819 */ /* 0x040fe4000001020d */
[----:B0-----:R-:W-:Y:S01]  /*2410*/  LEA R40, P4, R12, R6, 0x4 ;  /* 0x000000060c287211 */ /* 0x001fe200078820ff */
[----:B------:R-:W-:Y:S01]  /*2420*/  IMAD.X R15, R15, 0x1, R59, P3 ;  /* 0x000000010f0f7824 */ /* 0x000fe200018e063b */
[----:B------:R-:W-:-:S03]  /*2430*/  ISETP.GT.AND P3, PT, R3, 0x1, P1 ;  /* 0x000000010300780c */ /* 0x000fc60000f64270 */
[----:B--2---:R-:W-:Y:S02]  /*2440*/  IMAD.X R41, R21, 0x1, R7, P4 ;  /* 0x0000000115297824 */ /* 0x004fe400020e0607 */
[----:B------:R-:W-:-:S04]  /*2450*/  IMAD.WIDE.U32 R14, R51, R56, R14 ;  /* 0x00000038330e7225 */ /* 0x000fc800078e000e */
[----:B------:R-:W-:Y:S02]  /*2460*/  IMAD.IADD R15, R57, 0x1, R15 ;  /* 0x00000001390f7824 */ /* 0x000fe400078e020f */
[----:B---3--:R-:W-:-:S04]  /*2470*/  IMAD.U32 R20, R54, 0x10000, RZ ;  /* 0x0001000036147824 */ /* 0x008fc800078e00ff */
[----:B------:R-:W-:Y:S01]  /*2480*/  FMUL R5, R20, R49 ;  /* 0x0000003114057220 */ /* 0x000fe20000400000 */
[----:B------:R-:W-:-:S03]  /*2490*/  LEA R20, P5, R14, R60, 0x1 ;  /* 0x0000003c0e147211 */ /* 0x000fc600078a08ff */
[----:B------:R-:W-:Y:S01]  /*24a0*/  FFMA R5, R42, R48, R5 ;  /* 0x000000302a057223 */ /* 0x000fe20000000005 */
[----:B------:R-:W-:-:S04]  /*24b0*/  LEA.HI.X R21, R14, R61, R15, 0x1, P5 ;  /* 0x0000003d0e157211 */ /* 0x000fc800028f0c0f */
[----:B------:R-:W-:-:S05]  /*24c0*/  F2FP.BF16.F32.PACK_AB R5, RZ, R5 ;  /* 0x00000005ff05723e */ /* 0x000fca00000010ff */
[----:B------:R0:W-:Y:S01]  /*24d0*/  @P2 STG.E.U16 desc[UR36][R40.64], R5 ;  /* 0x0000000528002986 */ /* 0x0001e2000c101524 */
[----:B------:R-:W-:Y:S05]  /*24e0*/  @!P3 BRA `(.L_x_38) ;  /* 0x000000000004b947 */ /* 0x000fea0003800000 */
[----:B------:R2:W5:Y:S02]  /*24f0*/  LDG.E.LTC128B.U16 R54, desc[UR36][R20.64+0x2] ;  /* 0x0000022414367981 */ /* 0x000564000c1e1520 */
.L_x_38:
[----:B------:R-:W-:Y:S05]  /*2500*/  BSYNC B1 ;  /* 0x0000000000017941 */ /* 0x000fea0003800000 */
.L_x_37:
[----:B-----5:R-:W-:Y:S01]  /*2510*/  IMAD.U32 R14, R54, 0x10000, RZ ;  /* 0x00010000360e7824 */ /* 0x020fe200078e00ff */
[----:B------:R-:W-:Y:S01]  /*2520*/  ISETP.GT.AND P2, PT, R3, 0x8, P0 ;  /* 0x000000080300780c */ /* 0x000fe20000744270 */
[----:B------:R-:W-:Y:S01]  /*2530*/  @P3 IMAD.MOV.U32 R15, RZ, RZ, R41 ;  /* 0x000000ffff0f3224 */ /* 0x000fe200078e0029 */
[----:B------:R-:W-:Y:S01]  /*2540*/  BSSY B1, `(.L_x_39) ;  /* 0x0000009000017945 */ /* 0x000fe20003800000 */
[----:B------:R-:W-:-:S04]  /*2550*/  FMUL R14, R14, R49 ;  /* 0x000000310e0e7220 */ /* 0x000fc80000400000 */
[----:B------:R-:W-:-:S05]  /*2560*/  FFMA R14, R43, R48, R14 ;  /* 0x000000302b0e7223 */ /* 0x000fca000000000e */
[----:B------:R-:W-:-:S04]  /*2570*/  F2FP.BF16.F32.PACK_AB R14, RZ, R14 ;  /* 0x0000000eff0e723e */ /* 0x000fc800000010ff */
[----:B0-----:R-:W-:Y:S01]  /*2580*/  PRMT R5, R14, 0x7610, R5 ;  /* 0x000076100e057816 */ /* 0x001fe20000000005 */
[----:B------:R-:W-:-:S05]  /*2590*/  @P3 IMAD.MOV.U32 R14, RZ, RZ, R40 ;  /* 0x000000ffff0e3224 */ /* 0x000fca00078e0028 */
[----:B------:R0:W-:Y:S01]  /*25a0*/  @P3 STG.E.U16 desc[UR36][R14.64+0x2], R5 ;  /* 0x000002050e003986 */ /* 0x0001e2000c101524 */
[----:B------:R-:W-:Y:S05]  /*25b0*/  @!P2 BRA `(.L_x_40) ;  /* 0x000000000004a947 */ /* 0x000fea0003800000 */
[----:B------:R3:W5:Y:S02]  /*25c0*/  LDG.E.LTC128B.U16 R54, desc[UR36][R52.64+0x10] ;  /* 0x0000102434367981 */ /* 0x000764000c1e1520 */
.L_x_40:
[----:B------:R-:W-:Y:S05]  /*25d0*/  BSYNC B1 ;  /* 0x0000000000017941 */ /* 0x000fea0003800000 */
.L_x_39:
[----:B0----5:R-:W-:Y:S01]  /*25e0*/  IMAD.U32 R14, R54, 0x10000, RZ ;  /* 0x00010000360e7824 */ /* 0x021fe200078e00ff */
[----:B------:R-:W-:Y:S01]  /*25f0*/  ISETP.GT.AND P0, PT, R3, 0x9, P0 ;  /* 0x000000090300780c */ /* 0x000fe20000704270 */
[----:B------:R-:W-:Y:S02]  /*2600*/  BSSY B1, `(.L_x_41) ;  /* 0x0000007000017945 */ /* 0x000fe40003800000 */
[----:B------:R-:W-:-:S04]  /*2610*/  FMUL R5, R14, R49 ;  /* 0x000000310e057220 */ /* 0x000fc80000400000 */
[----:B------:R-:W-:-:S05]  /*2620*/  FFMA R5, R44, R48, R5 ;  /* 0x000000302c057223 */ /* 0x000fca0000000005 */
[----:B------:R-:W-:-:S05]  /*2630*/  F2FP.BF16.F32.PACK_AB R5, RZ, R5 ;  /* 0x00000005ff05723e */ /* 0x000fca00000010ff */
[----:B------:R0:W-:Y:S01]  /*2640*/  @P2 STG.E.U16 desc[UR36][R6.64+0x10], R5 ;  /* 0x0000100506002986 */ /* 0x0001e2000c101524 */
[----:B------:R-:W-:Y:S05]  /*2650*/  @!P0 BRA `(.L_x_42) ;  /* 0x0000000000048947 */ /* 0x000fea0003800000 */
[----:B------:R4:W5:Y:S02]  /*2660*/  LDG.E.LTC128B.U16 R54, desc[UR36][R52.64+0x12] ;  /* 0x0000122434367981 */ /* 0x000964000c1e1520 */
.L_x_42:
[----:B------:R-:W-:Y:S05]  /*2670*/  BSYNC B1 ;  /* 0x0000000000017941 */ /* 0x000fea0003800000 */
.L_x_41:
[----:B-----5:R-:W-:Y:S01]  /*2680*/  IMAD.U32 R14, R54, 0x10000, RZ ;  /* 0x00010000360e7824 */ /* 0x020fe200078e00ff */
        /* <DEDUP_REMOVED lines=8> */
.L_x_44:
[----:B------:R-:W-:Y:S05]  /*2710*/  BSYNC B1 ;  /* 0x0000000000017941 */ /* 0x000fea0003800000 */
.L_x_43:
[----:B0----5:R-:W-:Y:S01]  /*2720*/  IMAD.U32 R14, R54, 0x10000, RZ ;  /* 0x00010000360e7824 */ /* 0x021fe200078e00ff */
[----:B------:R-:W-:Y:S01]  /*2730*/  ISETP.GT.AND P1, PT, R3, 0x9, P1 ;  /* 0x000000090300780c */ /* 0x000fe20000f24270 */
[----:B------:R-:W-:Y:S01]  /*2740*/  @P2 IMAD.MOV.U32 R15, RZ, RZ, R41 ;  /* 0x000000ffff0f2224 */ /* 0x000fe200078e0029 */
[----:B------:R-:W-:Y:S01]  /*2750*/  BSSY B1, `(.L_x_45) ;  /* 0x0000008000017945 */ /* 0x000fe20003800000 */
[----:B------:R-:W-:Y:S01]  /*2760*/  FMUL R5, R14, R49 ;  /* 0x000000310e057220 */ /* 0x000fe20000400000 */
[----:B------:R-:W-:-:S03]  /*2770*/  @P2 IMAD.MOV.U32 R14, RZ, RZ, R40 ;  /* 0x000000ffff0e2224 */ /* 0x000fc600078e0028 */
[----:B------:R-:W-:-:S05]  /*2780*/  FFMA R5, R46, R48, R5 ;  /* 0x000000302e057223 */ /* 0x000fca0000000005 */
[----:B------:R-:W-:-:S05]  /*2790*/  F2FP.BF16.F32.PACK_AB R5, RZ, R5 ;  /* 0x00000005ff05723e */ /* 0x000fca00000010ff */
[----:B------:R0:W-:Y:S01]  /*27a0*/  @P2 STG.E.U16 desc[UR36][R14.64+0x10], R5 ;  /* 0x000010050e002986 */ /* 0x0001e2000c101524 */
[----:B------:R-:W-:Y:S05]  /*27b0*/  @!P1 BRA `(.L_x_46) ;  /* 0x0000000000049947 */ /* 0x000fea0003800000 */
[----:B------:R0:W5:Y:S02]  /*27c0*/  LDG.E.LTC128B.U16 R54, desc[UR36][R20.64+0x12] ;  /* 0x0000122414367981 */ /* 0x000164000c1e1520 */
.L_x_46:
[----:B------:R-:W-:Y:S05]  /*27d0*/  BSYNC B1 ;  /* 0x0000000000017941 */ /* 0x000fea0003800000 */
.L_x_45:
[----:B0----5:R-:W-:Y:S01]  /*27e0*/  IMAD.U32 R14, R54, 0x10000, RZ ;  /* 0x00010000360e7824 */ /* 0x021fe200078e00ff */
[----:B------:R-:W-:Y:S01]  /*27f0*/  ISETP.GT.AND P0, PT, R4, 0x80, PT ;  /* 0x000000800400780c */ /* 0x000fe20003f04270 */
[C---:B------:R-:W-:Y:S01]  /*2800*/  IMAD.SHL.U32 R63, R64.reuse, 0x100, RZ ;  /* 0x00000100403f7824 */ /* 0x040fe200078e00ff */
[----:B------:R-:W-:Y:S01]  /*2810*/  SHF.L.U64.HI R65, R64, 0x8, R65 ;  /* 0x0000000840417819 */ /* 0x000fe20000010241 */
[----:B------:R-:W-:Y:S01]  /*2820*/  FMUL R14, R14, R49 ;  /* 0x000000310e0e7220 */ /* 0x000fe20000400000 */
[----:B------:R-:W-:Y:S01]  /*2830*/  ISETP.GT.AND P3, PT, R3, RZ, P0 ;  /* 0x000000ff0300720c */ /* 0x000fe20000764270 */
[----:B--2---:R-:W-:Y:S02]  /*2840*/  @P1 IMAD.MOV.U32 R20, RZ, RZ, R40 ;  /* 0x000000ffff141224 */ /* 0x004fe400078e0028 */
[----:B------:R-:W-:Y:S01]  /*2850*/  FFMA R47, R47, R48, R14 ;  /* 0x000000302f2f7223 */ /* 0x000fe2000000000e */
[----:B------:R-:W-:Y:S01]  /*2860*/  IADD3 R14, P2, R63, R8, RZ ;  /* 0x000000083f0e7210 */ /* 0x000fe20007f5e0ff */
[----:B------:R-:W-:-:S03]  /*2870*/  @P1 IMAD.MOV.U32 R21, RZ, RZ, R41 ;  /* 0x000000ffff151224 */ /* 0x000fc600078e0029 */
[----:B------:R-:W-:Y:S01]  /*2880*/  F2FP.BF16.F32.PACK_AB R47, RZ, R47 ;  /* 0x0000002fff2f723e */ /* 0x000fe200000010ff */
[----:B------:R-:W-:-:S04]  /*2890*/  IMAD.X R15, R65, 0x1, R9, P2 ;  /* 0x00000001410f7824 */ /* 0x000fc800010e0609 */
[----:B------:R0:W-:Y:S04]  /*28a0*/  @P1 STG.E.U16 desc[UR36][R20.64+0x12], R47 ;  /* 0x0000122f14001986 */ /* 0x0001e8000c101524 */
[----:B------:R-:W2:Y:S01]  /*28b0*/  @P3 LDG.E.LTC128B.U16 R54, desc[UR36][R14.64] ;  /* 0x000000240e363981 */ /* 0x000ea2000c1e1520 */
[C---:B------:R-:W-:Y:S01]  /*28c0*/  IMAD.SHL.U32 R59, R12.reuse, 0x100, RZ ;  /* 0x000001000c3b7824 */ /* 0x040fe200078e00ff */
[----:B------:R-:W-:Y:S02]  /*28d0*/  LOP3.LUT R57, R63, 0x2, RZ, 0xfc, !PT ;  /* 0x000000023f397812 */ /* 0x000fe400078efcff */
[----:B------:R-:W-:Y:S02]  /*28e0*/  ISETP.GT.AND P2, PT, R3, 0x1, P0 ;  /* 0x000000010300780c */ /* 0x000fe40000744270 */
[----:B------:R-:W-:-:S02]  /*28f0*/  SHF.L.U64.HI R61, R12, 0x8, R13 ;  /* 0x000000080c3d7819 */ /* 0x000fc4000001020d */
[----:B------:R-:W-:-:S05]  /*2900*/  IADD3 R12, P4, R57, R8, RZ ;  /* 0x00000008390c7210 */ /* 0x000fca0007f9e0ff */
[----:B------:R-:W-:Y:S02]  /*2910*/  IMAD.X R13, R65, 0x1, R9, P4 ;  /* 0x00000001410d7824 */ /* 0x000fe400020e0609 */
[----:B--2---:R-:W-:-:S04]  /*2920*/  IMAD.U32 R42, R54, 0x10000, RZ ;  /* 0x00010000362a7824 */ /* 0x004fc800078e00ff */
[----:B------:R-:W-:Y:S01]  /*2930*/  FMUL R5, R42, R49 ;  /* 0x000000312a057220 */ /* 0x000fe20000400000 */
[----:B------:R-:W-:-:S03]  /*2940*/  IADD3 R42, P1, R59, R6, RZ ;  /* 0x000000063b2a7210 */ /* 0x000fc60007f3e0ff */
[----:B------:R-:W-:Y:S02]  /*2950*/  FFMA R5, R32, R48, R5 ;  /* 0x0000003020057223 */ /* 0x000fe40000000005 */
[----:B------:R-:W-:-:S03]  /*2960*/  IMAD.X R43, R61, 0x1, R7, P1 ;  /* 0x000000013d2b7824 */ /* 0x000fc600008e0607 */
[----:B------:R-:W-:-:S04]  /*2970*/  F2FP.BF16.F32.PACK_AB R5, RZ, R5 ;  /* 0x00000005ff05723e */ /* 0x000fc800000010ff */
[----:B0-----:R-:W-:-:S05]  /*2980*/  PRMT R21, R5, 0x7610, R21 ;  /* 0x0000761005157816 */ /* 0x001fca0000000015 */
[----:B------:R0:W-:Y:S04]  /*2990*/  @P3 STG.E.U16 desc[UR36][R42.64], R21 ;  /* 0x000000152a003986 */ /* 0x0001e8000c101524 */
[----:B------:R-:W2:Y:S01]  /*29a0*/  @P2 LDG.E.LTC128B.U16 R54, desc[UR36][R12.64] ;  /* 0x000000240c362981 */ /* 0x000ea2000c1e1520 */
[----:B------:R-:W-:Y:S01]  /*29b0*/  LOP3.LUT R55, R59, 0x2, RZ, 0xfc, !PT ;  /* 0x000000023b377812 */ /* 0x000fe200078efcff */
[----:B------:R-:W-:Y:S01]  /*29c0*/  BSSY B1, `(.L_x_47) ;  /* 0x000000e000017945 */ /* 0x000fe20003800000 */
[----:B------:R-:W-:Y:S02]  /*29d0*/  ISETP.GT.AND P1, PT, R4, 0x88, PT ;  /* 0x000000880400780c */ /* 0x000fe40003f24270 */
[----:B------:R-:W-:Y:S02]  /*29e0*/  IADD3 R32, P4, R55, R6, RZ ;  /* 0x0000000637207210 */ /* 0x000fe40007f9e0ff */
[----:B------:R-:W-:Y:S01]  /*29f0*/  ISETP.GT.AND P3, PT, R3, RZ, P1 ;  /* 0x000000ff0300720c */ /* 0x000fe20000f64270 */
[----:B--2---:R-:W-:-:S04]  /*2a00*/  IMAD.U32 R20, R54, 0x10000, RZ ;  /* 0x0001000036147824 */ /* 0x004fc800078e00ff */
[----:B------:R-:W-:-:S04]  /*2a10*/  FMUL R20, R20, R49 ;  /* 0x0000003114147220 */ /* 0x000fc80000400000 */
[----:B------:R-:W-:Y:S01]  /*2a20*/  FFMA R20, R33, R48, R20 ;  /* 0x0000003021147223 */ /* 0x000fe20000000014 */
[----:B------:R-:W-:-:S04]  /*2a30*/  IMAD.X R33, R61, 0x1, R7, P4 ;  /* 0x000000013d217824 */ /* 0x000fc800020e0607 */
[----:B------:R-:W-:Y:S02]  /*2a40*/  F2FP.BF16.F32.PACK_AB R5, RZ, R20 ;  /* 0x00000014ff05723e */ /* 0x000fe400000010ff */
[----:B------:R-:W-:-:S03]  /*2a50*/  IADD3 R20, P4, R63, R10, RZ ;  /* 0x0000000a3f147210 */ /* 0x000fc60007f9e0ff */
[----:B------:R2:W-:Y:S02]  /*2a60*/  @P2 STG.E.U16 desc[UR36][R32.64], R5 ;  /* 0x0000000520002986 */ /* 0x0005e4000c101524 */
[----:B0-----:R-:W-:Y:S01]  /*2a70*/  IMAD.X R21, R65, 0x1, R11, P4 ;  /* 0x0000000141157824 */ /* 0x001fe200020e060b */
[----:B------:R-:W-:Y:S07]  /*2a80*/  @!P3 BRA `(.L_x_48) ;  /* 0x000000000004b947 */ /* 0x000fee0003800000 */
[----:B------:R0:W5:Y:S02]  /*2a90*/  LDG.E.LTC128B.U16 R54, desc[UR36][R20.64] ;  /* 0x0000002414367981 */ /* 0x000164000c1e1520 */
.L_x_48:
[----:B------:R-:W-:Y:S05]  /*2aa0*/  BSYNC B1 ;  /* 0x0000000000017941 */ /* 0x000fea0003800000 */
.L_x_47:
[----:B-----5:R-:W-:Y:S01]  /*2ab0*/  IMAD.U32 R12, R54, 0x10000, RZ ;  /* 0x00010000360c7824 */ /* 0x020fe200078e00ff */
[----:B------:R-:W-:Y:S01]  /*2ac0*/  ISETP.GT.AND P2, PT, R3, 0x1, P1 ;  /* 0x000000010300780c */ /* 0x000fe20000f44270 */
[----:B------:R-:W-:Y:S02]  /*2ad0*/  BSSY B1, `(.L_x_49) ;  /* 0x000000b000017945 */ /* 0x000fe40003800000 */
[----:B--2---:R-:W-:Y:S01]  /*2ae0*/  FMUL R5, R12, R49 ;  /* 0x000000310c057220 */ /* 0x004fe20000400000 */
[----:B------:R-:W-:-:S03]  /*2af0*/  IADD3 R12, P4, R59, R40, RZ ;  /* 0x000000283b0c7210 */ /* 0x000fc60007f9e0ff */
[----:B------:R-:W-:Y:S02]  /*2b00*/  FFMA R5, R34, R48, R5 ;  /* 0x0000003022057223 */ /* 0x000fe40000000005 */
[----:B------:R-:W-:-:S03]  /*2b10*/  IMAD.X R13, R61, 0x1, R41, P4 ;  /* 0x000000013d0d7824 */ /* 0x000fc600020e0629 */
[----:B------:R-:W-:-:S05]  /*2b20*/  F2FP.BF16.F32.PACK_AB R5, RZ, R5 ;  /* 0x00000005ff05723e */ /* 0x000fca00000010ff */
[----:B------:R2:W-:Y:S01]  /*2b30*/  @P3 STG.E.U16 desc[UR36][R12.64], R5 ;  /* 0x000000050c003986 */ /* 0x0005e2000c101524 */
[----:B------:R-:W-:Y:S05]  /*2b40*/  @!P2 BRA `(.L_x_50) ;  /* 0x00000000000ca947 */ /* 0x000fea0003800000 */
[----:B------:R-:W-:-:S05]  /*2b50*/  IADD3 R32, P3, R57, R10, RZ ;  /* 0x0000000a39207210 */ /* 0x000fca0007f7e0ff */
[----:B------:R-:W-:-:S05]  /*2b60*/  IMAD.X R33, R65, 0x1, R11, P3 ;  /* 0x0000000141217824 */ /* 0x000fca00018e060b */
[----:B------:R0:W5:Y:S03]  /*2b70*/  LDG.E.LTC128B.U16 R54, desc[UR36][R32.64] ;  /* 0x0000002420367981 */ /* 0x000166000c1e1520 */
.L_x_50:
[----:B------:R-:W-:Y:S05]  /*2b80*/  BSYNC B1 ;  /* 0x0000000000017941 */ /* 0x000fea0003800000 */
.L_x_49:
[----:B0----5:R-:W-:Y:S01]  /*2b90*/  IMAD.U32 R32, R54, 0x10000, RZ ;  /* 0x0001000036207824 */ /* 0x021fe200078e00ff */
[----:B-1-34-:R-:W-:Y:S02]  /*2ba0*/  LOP3.LUT R53, R63, 0x10, RZ, 0xfc, !PT ;  /* 0x000000103f357812 */ /* 0x01afe400078efcff */
[----:B------:R-:W-:Y:S01]  /*2bb0*/  ISETP.GT.AND P3, PT, R3, 0x8, P0 ;  /* 0x000000080300780c */ /* 0x000fe20000764270 */
[----:B------:R-:W-:Y:S01]  /*2bc0*/  FMUL R32, R32, R49 ;  /* 0x0000003120207220 */ /* 0x000fe20000400000 */
[----:B------:R-:W-:-:S03]  /*2bd0*/  IADD3 R34, P5, R53, R8, RZ ;  /* 0x0000000835227210 */ /* 0x000fc60007fbe0ff */
[----:B------:R-:W-:Y:S01]  /*2be0*/  FFMA R35, R35, R48, R32 ;  /* 0x0000003023237223 */ /* 0x000fe20000000020 */
[----:B------:R-:W-:-:S04]  /*2bf0*/  IADD3 R32, P4, R55, R40, RZ ;  /* 0x0000002837207210 */ /* 0x000fc80007f9e0ff */
[----:B--2---:R-:W-:Y:S01]  /*2c00*/  F2FP.BF16.F32.PACK_AB R5, RZ, R35 ;  /* 0x00000023ff05723e */ /* 0x004fe200000010ff */
[----:B------:R-:W-:Y:S02]  /*2c10*/  IMAD.X R33, R61, 0x1, R41, P4 ;  /* 0x000000013d217824 */ /* 0x000fe400020e0629 */
[----:B------:R-:W-:Y:S01]  /*2c20*/  IMAD.X R35, R65, 0x1, R9, P5 ;  /* 0x0000000141237824 */ /* 0x000fe200028e0609 */
[----:B------:R-:W-:-:S05]  /*2c30*/  PRMT R45, R5, 0x7610, R45 ;  /* 0x00007610052d7816 */ /* 0x000fca000000002d */
[----:B------:R0:W-:Y:S04]  /*2c40*/  @P2 STG.E.U16 desc[UR36][R32.64], R45 ;  /* 0x0000002d20002986 */ /* 0x0001e8000c101524 */
[----:B------:R-:W2:Y:S01]  /*2c50*/  @P3 LDG.E.LTC128B.U16 R54, desc[UR36][R34.64] ;  /* 0x0000002422363981 */ /* 0x000ea2000c1e1520 */
[----:B------:R-:W-:Y:S02]  /*2c60*/  LOP3.LUT R51, R59, 0x10, RZ, 0xfc, !PT ;  /* 0x000000103b337812 */ /* 0x000fe400078efcff */
[----:B------:R-:W-:Y:S02]  /*2c70*/  LOP3.LUT R47, R63, 0x12, RZ, 0xfc, !PT ;  /* 0x000000123f2f7812 */ /* 0x000fe400078efcff */
[----:B------:R-:W-:Y:S02]  /*2c80*/  ISETP.GT.AND P0, PT, R3, 0x9, P0 ;  /* 0x000000090300780c */ /* 0x000fe40000704270 */
[----:B------:R-:W-:-:S05]  /*2c90*/  IADD3 R8, P4, R47, R8, RZ ;  /* 0x000000082f087210 */ /* 0x000fca0007f9e0ff */
[----:B------:R-:W-:Y:S02]  /*2ca0*/  IMAD.X R9, R65, 0x1, R9, P4 ;  /* 0x0000000141097824 */ /* 0x000fe400020e0609 */
[----:B--2---:R-:W-:-:S04]  /*2cb0*/  IMAD.U32 R44, R54, 0x10000, RZ ;  /* 0x00010000362c7824 */ /* 0x004fc800078e00ff */
[----:B------:R-:W-:Y:S01]  /*2cc0*/  FMUL R5, R44, R49 ;  /* 0x000000312c057220 */ /* 0x000fe20000400000 */
[----:B------:R-:W-:-:S03]  /*2cd0*/  IADD3 R44, P2, R51, R6, RZ ;  /* 0x00000006332c7210 */ /* 0x000fc60007f5e0ff */
[----:B------:R-:W-:Y:S02]  /*2ce0*/  FFMA R5, R36, R48, R5 ;  /* 0x0000003024057223 */ /* 0x000fe40000000005 */
[----:B0-----:R-:W-:-:S03]  /*2cf0*/  IMAD.X R45, R61, 0x1, R7, P2 ;  /* 0x000000013d2d7824 */ /* 0x001fc600010e0607 */
[----:B------:R-:W-:-:S05]  /*2d00*/  F2FP.BF16.F32.PACK_AB R5, RZ, R5 ;  /* 0x00000005ff05723e */ /* 0x000fca00000010ff */
[----:B------:R0:W-:Y:S04]  /*2d10*/  @P3 STG.E.U16 desc[UR36][R44.64], R5 ;  /* 0x000000052c003986 */ /* 0x0001e8000c101524 */
[----:B------:R-:W2:Y:S01]  /*2d20*/  @P0 LDG.E.LTC128B.U16 R54, desc[UR36][R8.64] ;  /* 0x0000002408360981 */ /* 0x000ea2000c1e1520 */
[----:B------:R-:W-:Y:S01]  /*2d30*/  LOP3.LUT R33, R59, 0x12, RZ, 0xfc, !PT ;  /* 0x000000123b217812 */ /* 0x000fe200078efcff */
[----:B------:R-:W-:Y:S01]  /*2d40*/  BSSY B1, `(.L_x_51) ;  /* 0x000000d000017945 */ /* 0x000fe20003800000 */
[----:B------:R-:W-:Y:S02]  /*2d50*/  ISETP.GT.AND P2, PT, R3, 0x8, P1 ;  /* 0x000000080300780c */ /* 0x000fe40000f44270 */
[----:B------:R-:W-:-:S05]  /*2d60*/  IADD3 R6, P3, R33, R6, RZ ;  /* 0x0000000621067210 */ /* 0x000fca0007f7e0ff */
[----:B------:R-:W-:Y:S02]  /*2d70*/  IMAD.X R7, R61, 0x1, R7, P3 ;  /* 0x000000013d077824 */ /* 0x000fe400018e0607 */
[----:B--2---:R-:W-:-:S04]  /*2d80*/  IMAD.U32 R32, R54, 0x10000, RZ ;  /* 0x0001000036207824 */ /* 0x004fc800078e00ff */
[----:B------:R-:W-:-:S04]  /*2d90*/  FMUL R32, R32, R49 ;  /* 0x0000003120207220 */ /* 0x000fc80000400000 */
[----:B------:R-:W-:-:S05]  /*2da0*/  FFMA R32, R37, R48, R32 ;  /* 0x0000003025207223 */ /* 0x000fca0000000020 */
[----:B------:R-:W-:-:S05]  /*2db0*/  F2FP.BF16.F32.PACK_AB R32, RZ, R32 ;  /* 0x00000020ff20723e */ /* 0x000fca00000010ff */
[----:B------:R0:W-:Y:S01]  /*2dc0*/  @P0 STG.E.U16 desc[UR36][R6.64], R32 ;  /* 0x0000002006000986 */ /* 0x0001e2000c101524 */
[----:B------:R-:W-:Y:S05]  /*2dd0*/  @!P2 BRA `(.L_x_52) ;  /* 0x00000000000ca947 */ /* 0x000fea0003800000 */
[----:B0-----:R-:W-:-:S05]  /*2de0*/  IADD3 R6, P0, R53, R10, RZ ;  /* 0x0000000a35067210 */ /* 0x001fca0007f1e0ff */
[----:B------:R-:W-:-:S05]  /*2df0*/  IMAD.X R7, R65, 0x1, R11, P0 ;  /* 0x0000000141077824 */ /* 0x000fca00000e060b */
[----:B------:R1:W5:Y:S03]  /*2e00*/  LDG.E.LTC128B.U16 R54, desc[UR36][R6.64] ;  /* 0x0000002406367981 */ /* 0x000366000c1e1520 */
.L_x_52:
[----:B------:R-:W-:Y:S05]  /*2e10*/  BSYNC B1 ;  /* 0x0000000000017941 */ /* 0x000fea0003800000 */
.L_x_51:
[----:B01---5:R-:W-:Y:S01]  /*2e20*/  IMAD.U32 R6, R54, 0x10000, RZ ;  /* 0x0001000036067824 */ /* 0x023fe200078e00ff */
[----:B------:R-:W-:Y:S01]  /*2e30*/  ISETP.GT.AND P1, PT, R3, 0x9, P1 ;  /* 0x000000090300780c */ /* 0x000fe20000f24270 */
[----:B------:R-:W-:Y:S02]  /*2e40*/  BSSY B1, `(.L_x_53) ;  /* 0x000000b000017945 */ /* 0x000fe40003800000 */
[----:B------:R-:W-:Y:S01]  /*2e50*/  FMUL R5, R6, R49 ;  /* 0x0000003106057220 */ /* 0x000fe20000400000 */
[----:B------:R-:W-:-:S03]  /*2e60*/  IADD3 R6, P0, R51, R40, RZ ;  /* 0x0000002833067210 */ /* 0x000fc60007f1e0ff */
[----:B------:R-:W-:Y:S02]  /*2e70*/  FFMA R5, R38, R48, R5 ;  /* 0x0000003026057223 */ /* 0x000fe40000000005 */
[----:B------:R-:W-:Y:S01]  /*2e80*/  IMAD.X R7, R61, 0x1, R41, P0 ;  /* 0x000000013d077824 */ /* 0x000fe200000e0629 */
[----:B------:R-:W-:Y:S02]  /*2e90*/  IADD3 R8, P0, R47, R10, RZ ;  /* 0x0000000a2f087210 */ /* 0x000fe40007f1e0ff */
[----:B------:R-:W-:-:S03]  /*2ea0*/  F2FP.BF16.F32.PACK_AB R5, RZ, R5 ;  /* 0x00000005ff05723e */ /* 0x000fc600000010ff */
[----:B------:R-:W-:Y:S02]  /*2eb0*/  IMAD.X R9, R65, 0x1, R11, P0 ;  /* 0x0000000141097824 */ /* 0x000fe400000e060b */
[----:B------:R0:W-:Y:S01]  /*2ec0*/  @P2 STG.E.U16 desc[UR36][R6.64], R5 ;  /* 0x0000000506002986 */ /* 0x0001e2000c101524 */
[----:B------:R-:W-:Y:S05]  /*2ed0*/  @!P1 BRA `(.L_x_54) ;  /* 0x0000000000049947 */ /* 0x000fea0003800000 */
[----:B------:R1:W5:Y:S02]  /*2ee0*/  LDG.E.LTC128B.U16 R54, desc[UR36][R8.64] ;  /* 0x0000002408367981 */ /* 0x000364000c1e1520 */
.L_x_54:
[----:B------:R-:W-:Y:S05]  /*2ef0*/  BSYNC B1 ;  /* 0x0000000000017941 */ /* 0x000fea0003800000 */
.L_x_53:
[----:B0----5:R-:W-:Y:S01]  /*2f00*/  IMAD.U32 R6, R54, 0x10000, RZ ;  /* 0x0001000036067824 */ /* 0x021fe200078e00ff */
[----:B------:R-:W-:Y:S01]  /*2f10*/  ISETP.GT.AND P0, PT, R4, 0x100, PT ;  /* 0x000001000400780c */ /* 0x000fe20003f04270 */
[----:B------:R-:W-:Y:S02]  /*2f20*/  BSSY B1, `(.L_x_55) ;  /* 0x000000c000017945 */ /* 0x000fe40003800000 */
[----:B------:R-:W-:Y:S01]  /*2f30*/  FMUL R6, R6, R49 ;  /* 0x0000003106067220 */ /* 0x000fe20000400000 */
[----:B------:R-:W-:-:S03]  /*2f40*/  ISETP.GT.AND P2, PT, R3, RZ, P0 ;  /* 0x000000ff0300720c */ /* 0x000fc60000744270 */
[----:B------:R-:W-:Y:S01]  /*2f50*/  FFMA R39, R39, R48, R6 ;  /* 0x0000003027277223 */ /* 0x000fe20000000006 */
[----:B------:R-:W-:-:S04]  /*2f60*/  IADD3 R6, P3, R33, R40, RZ ;  /* 0x0000002821067210 */ /* 0x000fc80007f7e0ff */
[----:B------:R-:W-:Y:S01]  /*2f70*/  F2FP.BF16.F32.PACK_AB R39, RZ, R39 ;  /* 0x00000027ff27723e */ /* 0x000fe200000010ff */
[----:B------:R-:W-:-:S05]  /*2f80*/  IMAD.X R7, R61, 0x1, R41, P3 ;  /* 0x000000013d077824 */ /* 0x000fca00018e0629 */
[----:B------:R0:W-:Y:S01]  /*2f90*/  @P1 STG.E.U16 desc[UR36][R6.64], R39 ;  /* 0x0000002706001986 */ /* 0x0001e2000c101524 */
[----:B------:R-:W-:Y:S05]  /*2fa0*/  @!P2 BRA `(.L_x_56) ;  /* 0x00000000000ca947 */ /* 0x000fea0003800000 */
[----:B0-----:R-:W-:-:S05]  /*2fb0*/  IADD3 R6, P1, R14, R63, RZ ;  /* 0x0000003f0e067210 */ /* 0x001fca0007f3e0ff */
[----:B------:R-:W-:-:S05]  /*2fc0*/  IMAD.X R7, R15, 0x1, R65, P1 ;  /* 0x000000010f077824 */ /* 0x000fca00008e0641 */
[----:B------:R2:W5:Y:S03]  /*2fd0*/  LDG.E.LTC128B.U16 R54, desc[UR36][R6.64] ;  /* 0x0000002406367981 */ /* 0x000566000c1e1520 */
.L_x_56:
[----:B------:R-:W-:Y:S05]  /*2fe0*/  BSYNC B1 ;  /* 0x0000000000017941 */ /* 0x000fea0003800000 */
.L_x_55:
[----:B0-2--5:R-:W-:Y:S01]  /*2ff0*/  IMAD.U32 R6, R54, 0x10000, RZ ;  /* 0x0001000036067824 */ /* 0x025fe200078e00ff */
[----:B------:R-:W-:Y:S01]  /*3000*/  ISETP.GT.AND P3, PT, R3, 0x1, P0 ;  /* 0x000000010300780c */ /* 0x000fe20000764270 */
[----:B------:R-:W-:Y:S02]  /*3010*/  BSSY B1, `(.L_x_57) ;  /* 0x000000b000017945 */ /* 0x000fe40003800000 */
[----:B------:R-:W-:Y:S01]  /*3020*/  FMUL R5, R6, R49 ;  /* 0x0000003106057220 */ /* 0x000fe20000400000 */
[----:B------:R-:W-:-:S03]  /*3030*/  IADD3 R6, P1, R42, R59, RZ ;  /* 0x0000003b2a067210 */ /* 0x000fc60007f3e0ff */
[----:B------:R-:W-:Y:S02]  /*3040*/  FFMA R5, R24, R48, R5 ;  /* 0x0000003018057223 */ /* 0x000fe40000000005 */
[----:B------:R-:W-:-:S03]  /*3050*/  IMAD.X R7, R43, 0x1, R61, P1 ;  /* 0x000000012b077824 */ /* 0x000fc600008e063d */
[----:B------:R-:W-:-:S05]  /*3060*/  F2FP.BF16.F32.PACK_AB R5, RZ, R5 ;  /* 0x00000005ff05723e */ /* 0x000fca00000010ff */
[----:B------:R0:W-:Y:S01]  /*3070*/  @P2 STG.E.U16 desc[UR36][R6.64], R5 ;  /* 0x0000000506002986 */ /* 0x0001e2000c101524 */
[----:B------:R-:W-:Y:S05]  /*3080*/  @!P3 BRA `(.L_x_58) ;  /* 0x00000000000cb947 */ /* 0x000fea0003800000 */
[----:B0-----:R-:W-:-:S05]  /*3090*/  IADD3 R6, P1, R57, R14, RZ ;  /* 0x0000000e39067210 */ /* 0x001fca0007f3e0ff */
[----:B------:R-:W-:-:S05]  /*30a0*/  IMAD.X R7, R15, 0x1, R65, P1 ;  /* 0x000000010f077824 */ /* 0x000fca00008e0641 */
[----:B------:R2:W5:Y:S03]  /*30b0*/  LDG.E.LTC128B.U16 R54, desc[UR36][R6.64] ;  /* 0x0000002406367981 */ /* 0x000566000c1e1520 */
.L_x_58:
[----:B------:R-:W-:Y:S05]  /*30c0*/  BSYNC B1 ;  /* 0x0000000000017941 */ /* 0x000fea0003800000 */
.L_x_57:
[----:B0-2--5:R-:W-:Y:S01]  /*30d0*/  IMAD.U32 R6, R54, 0x10000, RZ ;  /* 0x0001000036067824 */ /* 0x025fe200078e00ff */
[----:B------:R-:W-:Y:S01]  /*30e0*/  ISETP.GT.AND P1, PT, R4, 0x108, PT ;  /* 0x000001080400780c */ /* 0x000fe20003f24270 */
[----:B------:R-:W-:Y:S01]  /*30f0*/  BSSY B1, `(.L_x_59) ;  /* 0x000000c000017945 */ /* 0x000fe20003800000 */
[----:B------:R-:W-:Y:S01]  /*3100*/  IADD3 R4, P4, R55, R42, RZ ;  /* 0x0000002a37047210 */ /* 0x000fe20007f9e0ff */
[----:B------:R-:W-:Y:S01]  /*3110*/  FMUL R6, R6, R49 ;  /* 0x0000003106067220 */ /* 0x000fe20000400000 */
[----:B------:R-:W-:-:S03]  /*3120*/  ISETP.GT.AND P2, PT, R3, RZ, P1 ;  /* 0x000000ff0300720c */ /* 0x000fc60000f44270 */
[----:B------:R-:W-:Y:S01]  /*3130*/  FFMA R6, R25, R48, R6 ;  /* 0x0000003019067223 */ /* 0x000fe20000000006 */
[----:B------:R-:W-:-:S04]  /*3140*/  IMAD.X R5, R43, 0x1, R61, P4 ;  /* 0x000000012b057824 */ /* 0x000fc800020e063d */
[----:B------:R-:W-:-:S05]  /*3150*/  F2FP.BF16.F32.PACK_AB R6, RZ, R6 ;  /* 0x00000006ff06723e */ /* 0x000fca00000010ff */
[----:B------:R0:W-:Y:S01]  /*3160*/  @P3 STG.E.U16 desc[UR36][R4.64], R6 ;  /* 0x0000000604003986 */ /* 0x0001e2000c101524 */
[----:B------:R-:W-:Y:S05]  /*3170*/  @!P2 BRA `(.L_x_60) ;  /* 0x00000000000ca947 */ /* 0x000fea0003800000 */
[----:B0-----:R-:W-:-:S05]  /*3180*/  IADD3 R4, P3, R20, R63, RZ ;  /* 0x0000003f14047210 */ /* 0x001fca0007f7e0ff */
[----:B------:R-:W-:-:S05]  /*3190*/  IMAD.X R5, R21, 0x1, R65, P3 ;  /* 0x0000000115057824 */ /* 0x000fca00018e0641 */
[----:B------:R2:W5:Y:S03]  /*31a0*/  LDG.E.LTC128B.U16 R54, desc[UR36][R4.64] ;  /* 0x0000002404367981 */ /* 0x000566000c1e1520 */
.L_x_60:
[----:B------:R-:W-:Y:S05]  /*31b0*/  BSYNC B1 ;  /* 0x0000000000017941 */ /* 0x000fea0003800000 */
.L_x_59:
[----:B0-2--5:R-:W-:Y:S01]  /*31c0*/  IMAD.U32 R4, R54, 0x10000, RZ ;  /* 0x0001000036047824 */ /* 0x025fe200078e00ff */
[----:B------:R-:W-:Y:S01]  /*31d0*/  ISETP.GT.AND P3, PT, R3, 0x1, P1 ;  /* 0x000000010300780c */ /* 0x000fe20000f64270 */
[----:B------:R-:W-:Y:S02]  /*31e0*/  BSSY B1, `(.L_x_61) ;  /* 0x000000b000017945 */ /* 0x000fe40003800000 */
[----:B------:R-:W-:Y:S01]  /*31f0*/  FMUL R5, R4, R49 ;  /* 0x0000003104057220 */ /* 0x000fe20000400000 */
[----:B------:R-:W-:-:S03]  /*3200*/  IADD3 R4, P4, R12, R59, RZ ;  /* 0x0000003b0c047210 */ /* 0x000fc60007f9e0ff */
[----:B------:R-:W-:-:S05]  /*3210*/  FFMA R5, R26, R48, R5 ;  /* 0x000000301a057223 */ /* 0x000fca0000000005 */
[----:B------:R-:W-:Y:S01]  /*3220*/  F2FP.BF16.F32.PACK_AB R6, RZ, R5 ;  /* 0x00000005ff06723e */ /* 0x000fe200000010ff */
[----:B------:R-:W-:-:S05]  /*3230*/  IMAD.X R5, R13, 0x1, R61, P4 ;  /* 0x000000010d057824 */ /* 0x000fca00020e063d */
[----:B------:R0:W-:Y:S01]  /*3240*/  @P2 STG.E.U16 desc[UR36][R4.64], R6 ;  /* 0x0000000604002986 */ /* 0x0001e2000c101524 */
[----:B------:R-:W-:Y:S05]  /*3250*/  @!P3 BRA `(.L_x_62) ;  /* 0x00000000000cb947 */ /* 0x000fea0003800000 */
[----:B0-----:R-:W-:-:S05]  /*3260*/  IADD3 R4, P2, R20, R57, RZ ;  /* 0x0000003914047210 */ /* 0x001fca0007f5e0ff */
[----:B------:R-:W-:-:S05]  /*3270*/  IMAD.X R5, R21, 0x1, R65, P2 ;  /* 0x0000000115057824 */ /* 0x000fca00010e0641 */
[----:B------:R2:W5:Y:S03]  /*3280*/  LDG.E.LTC128B.U16 R54, desc[UR36][R4.64] ;  /* 0x0000002404367981 */ /* 0x000566000c1e1520 */
.L_x_62:
[----:B------:R-:W-:Y:S05]  /*3290*/  BSYNC B1 ;  /* 0x0000000000017941 */ /* 0x000fea0003800000 */
.L_x_61:
[----:B0-2--5:R-:W-:Y:S01]  /*32a0*/  IMAD.U32 R4, R54, 0x10000, RZ ;  /* 0x0001000036047824 */ /* 0x025fe200078e00ff */
[----:B------:R-:W-:Y:S01]  /*32b0*/  ISETP.GT.AND P2, PT, R3, 0x8, P0 ;  /* 0x000000080300780c */ /* 0x000fe20000744270 */
[----:B------:R-:W-:Y:S02]  /*32c0*/  BSSY B1, `(.L_x_63) ;  /* 0x000000b000017945 */ /* 0x000fe40003800000 */
[----:B------:R-:W-:-:S04]  /*32d0*/  FMUL R4, R4, R49 ;  /* 0x0000003104047220 */ /* 0x000fc80000400000 */
        /* <DEDUP_REMOVED lines=9> */
.L_x_64:
[----:B------:R-:W-:Y:S05]  /*3370*/  BSYNC B1 ;  /* 0x0000000000017941 */ /* 0x000fea0003800000 */
.L_x_63:
[----:B0-2--5:R-:W-:Y:S01]  /*3380*/  IMAD.U32 R4, R54, 0x10000, RZ ;  /* 0x0001000036047824 */ /* 0x025fe200078e00ff */
[----:B------:R-:W-:Y:S01]  /*3390*/  ISETP.GT.AND P0, PT, R3, 0x9, P0 ;  /* 0x000000090300780c */ /* 0x000fe20000704270 */
[----:B------:R-:W-:Y:S02]  /*33a0*/  BSSY B1, `(.L_x_65) ;  /* 0x000000c000017945 */ /* 0x000fe40003800000 */
[----:B------:R-:W-:Y:S01]  /*33b0*/  FMUL R5, R4, R49 ;  /* 0x0000003104057220 */ /* 0x000fe20000400000 */
[----:B------:R-:W-:-:S03]  /*33c0*/  IADD3 R4, P3, R51, R42, RZ ;  /* 0x0000002a33047210 */ /* 0x000fc60007f7e0ff */
[----:B------:R-:W-:-:S05]  /*33d0*/  FFMA R5, R28, R48, R5 ;  /* 0x000000301c057223 */ /* 0x000fca0000000005 */
[----:B------:R-:W-:Y:S01]  /*33e0*/  F2FP.BF16.F32.PACK_AB R7, RZ, R5 ;  /* 0x00000005ff07723e */ /* 0x000fe200000010ff */
[----:B------:R-:W-:Y:S01]  /*33f0*/  IMAD.X R5, R43, 0x1, R61, P3 ;  /* 0x000000012b057824 */ /* 0x000fe200018e063d */
[----:B------:R-:W-:Y:S02]  /*3400*/  IADD3 R6, P3, R47, R14, RZ ;  /* 0x0000000e2f067210 */ /* 0x000fe40007f7e0ff */
[----:B-1----:R-:W-:-:S03]  /*3410*/  PRMT R8, R7, 0x7610, R8 ;  /* 0x0000761007087816 */ /* 0x002fc60000000008 */
[----:B------:R-:W-:Y:S02]  /*3420*/  IMAD.X R7, R15, 0x1, R65, P3 ;  /* 0x000000010f077824 */ /* 0x000fe400018e0641 */
[----:B------:R0:W-:Y:S01]  /*3430*/  @P2 STG.E.U16 desc[UR36][R4.64], R8 ;  /* 0x0000000804002986 */ /* 0x0001e2000c101524 */
[----:B------:R-:W-:Y:S05]  /*3440*/  @!P0 BRA `(.L_x_66) ;  /* 0x0000000000048947 */ /* 0x000fea0003800000 */
[----:B------:R1:W5:Y:S02]  /*3450*/  LDG.E.LTC128B.U16 R54, desc[UR36][R6.64] ;  /* 0x0000002406367981 */ /* 0x000364000c1e1520 */
.L_x_66:
[----:B------:R-:W-:Y:S05]  /*3460*/  BSYNC B1 ;  /* 0x0000000000017941 */ /* 0x000fea0003800000 */
.L_x_65:
[----:B0----5:R-:W-:Y:S01]  /*3470*/  IMAD.U32 R4, R54, 0x10000, RZ ;  /* 0x0001000036047824 */ /* 0x021fe200078e00ff */
        /* <DEDUP_REMOVED lines=12> */
.L_x_68:
[----:B------:R-:W-:Y:S05]  /*3540*/  BSYNC B1 ;  /* 0x0000000000017941 */ /* 0x000fea0003800000 */
.L_x_67:
[----:B0-2--5:R-:W-:Y:S01]  /*3550*/  IMAD.U32 R4, R54, 0x10000, RZ ;  /* 0x0001000036047824 */ /* 0x025fe200078e00ff */
[----:B------:R-:W-:Y:S01]  /*3560*/  ISETP.GT.AND P1, PT, R3, 0x9, P1 ;  /* 0x000000090300780c */ /* 0x000fe20000f24270 */
[----:B------:R-:W-:Y:S02]  /*3570*/  BSSY B1, `(.L_x_69) ;  /* 0x000000c000017945 */ /* 0x000fe40003800000 */
[----:B------:R-:W-:Y:S01]  /*3580*/  FMUL R5, R4, R49 ;  /* 0x0000003104057220 */ /* 0x000fe20000400000 */
[----:B------:R-:W-:-:S03]  /*3590*/  IADD3 R4, P0, R51, R12, RZ ;  /* 0x0000000c33047210 */ /* 0x000fc60007f1e0ff */
[----:B------:R-:W-:-:S05]  /*35a0*/  FFMA R5, R30, R48, R5 ;  /* 0x000000301e057223 */ /* 0x000fca0000000005 */
[----:B-1----:R-:W-:Y:S01]  /*35b0*/  F2FP.BF16.F32.PACK_AB R6, RZ, R5 ;  /* 0x00000005ff06723e */ /* 0x002fe200000010ff */
[----:B------:R-:W-:-:S03]  /*35c0*/  IMAD.X R5, R13, 0x1, R61, P0 ;  /* 0x000000010d057824 */ /* 0x000fc600000e063d */
[----:B------:R-:W-:Y:S02]  /*35d0*/  PRMT R7, R6, 0x7610, R7 ;  /* 0x0000761006077816 */ /* 0x000fe40000000007 */
[----:B------:R-:W-:-:S03]  /*35e0*/  IADD3 R6, P0, R47, R20, RZ ;  /* 0x000000142f067210 */ /* 0x000fc60007f1e0ff */
[----:B------:R0:W-:Y:S02]  /*35f0*/  @P3 STG.E.U16 desc[UR36][R4.64], R7 ;  /* 0x0000000704003986 */ /* 0x0001e4000c101524 */
[----:B0-----:R-:W-:Y:S01]  /*3600*/  IMAD.X R7, R21, 0x1, R65, P0 ;  /* 0x0000000115077824 */ /* 0x001fe200000e0641 */
[----:B------:R-:W-:Y:S07]  /*3610*/  @!P1 BRA `(.L_x_70) ;  /* 0x0000000000049947 */ /* 0x000fee0003800000 */
[----:B------:R0:W5:Y:S02]  /*3620*/  LDG.E.LTC128B.U16 R54, desc[UR36][R6.64] ;  /* 0x0000002406367981 */ /* 0x000164000c1e1520 */
.L_x_70:
[----:B------:R-:W-:Y:S05]  /*3630*/  BSYNC B1 ;  /* 0x0000000000017941 */ /* 0x000fea0003800000 */
.L_x_69:
[----:B------:R-:W-:Y:S05]  /*3640*/  @!P1 BRA `(.L_x_71) ;  /* 0x0000000800609947 */ /* 0x000fea0003800000 */
[----:B-----5:R-:W-:Y:S01]  /*3650*/  IMAD.U32 R54, R54, 0x10000, RZ ;  /* 0x0001000036367824 */ /* 0x020fe200078e00ff */
[----:B------:R-:W-:-:S03]  /*3660*/  IADD3 R4, P0, R33, R12, RZ ;  /* 0x0000000c21047210 */ /* 0x000fc60007f1e0ff */
[----:B------:R-:W-:Y:S02]  /*3670*/  FMUL R54, R54, R49 ;  /* 0x0000003136367220 */ /* 0x000fe40000400000 */
[----:B------:R-:W-:Y:S02]  /*3680*/  IMAD.X R5, R13, 0x1, R61, P0 ;  /* 0x000000010d057824 */ /* 0x000fe400000e063d */
[----:B------:R-:W-:-:S05]  /*3690*/  FFMA R54, R31, R48, R54 ;  /* 0x000000301f367223 */ /* 0x000fca0000000036 */
[----:B------:R-:W-:-:S05]  /*36a0*/  F2FP.BF16.F32.PACK_AB R54, RZ, R54 ;  /* 0x00000036ff36723e */ /* 0x000fca00000010ff */
[----:B------:R1:W-:Y:S01]  /*36b0*/  STG.E.U16 desc[UR36][R4.64], R54 ;  /* 0x0000003604007986 */ /* 0x0003e2000c101524 */
[----:B------:R-:W-:Y:S05]  /*36c0*/  BRA `(.L_x_71) ;  /* 0x0000000800407947 */ /* 0x000fea0003800000 */
.L_x_34:
[----:B------:R-:W-:Y:S01]  /*36d0*/  ULDC.64 UR4, c[0x0][0x5c0] ;  /* 0x0001700000047ab9 */ /* 0x000fe20000000a00 */
[-C--:B------:R-:W-:Y:S01]  /*36e0*/  FMUL R40, R40, R48.reuse ;  /* 0x0000003028287220 */ /* 0x080fe20000400000 */
[----:B------:R-:W-:Y:S01]  /*36f0*/  LEA R6, P1, R52, UR4, 0x1 ;  /* 0x0000000434067c11 */ /* 0x000fe2000f8208ff */
[-C--:B------:R-:W-:Y:S01]  /*3700*/  FMUL R41, R41, R48.reuse ;  /* 0x0000003029297220 */ /* 0x080fe20000400000 */
[----:B------:R-:W-:Y:S01]  /*3710*/  ISETP.GT.AND P3, PT, R3, 0x1, P0 ;  /* 0x000000010300780c */ /* 0x000fe20000764270 */
[----:B------:R-:W-:Y:S01]  /*3720*/  FMUL R42, R42, R48 ;  /* 0x000000302a2a7220 */ /* 0x000fe20000400000 */
[----:B------:R-:W-:Y:S01]  /*3730*/  F2FP.BF16.F32.PACK_AB R40, RZ, R40 ;  /* 0x00000028ff28723e */ /* 0x000fe200000010ff */
[-C--:B------:R-:W-:Y:S01]  /*3740*/  FMUL R43, R43, R48.reuse ;  /* 0x000000302b2b7220 */ /* 0x080fe20000400000 */
[----:B------:R-:W-:Y:S01]  /*3750*/  LEA.HI.X R7, R52, UR5, R67, 0x1, P1 ;  /* 0x0000000534077c11 */ /* 0x000fe200088f0c43 */
[-C--:B------:R-:W-:Y:S01]  /*3760*/  FMUL R44, R44, R48.reuse ;  /* 0x000000302c2c7220 */ /* 0x080fe20000400000 */
[----:B------:R-:W-:Y:S01]  /*3770*/  ISETP.GT.AND P1, PT, R4, 0x8, PT ;  /* 0x000000080400780c */ /* 0x000fe20003f24270 */
[-C--:B------:R-:W-:Y:S01]  /*3780*/  FMUL R45, R45, R48.reuse ;  /* 0x000000302d2d7220 */ /* 0x080fe20000400000 */
[----:B------:R-:W-:Y:S01]  /*3790*/  F2FP.BF16.F32.PACK_AB R41, RZ, R41 ;  /* 0x00000029ff29723e */ /* 0x000fe200000010ff */
[----:B------:R-:W-:Y:S01]  /*37a0*/  @P2 STG.E.U16 desc[UR36][R6.64], R40 ;  /* 0x0000002806002986 */ /* 0x000fe2000c101524 */
[C---:B------:R-:W-:Y:S01]  /*37b0*/  ISETP.GT.AND P2, PT, R3.reuse, RZ, P1 ;  /* 0x000000ff0300720c */ /* 0x040fe20000f44270 */
[----:B------:R-:W-:Y:S01]  /*37c0*/  FMUL R46, R46, R48 ;  /* 0x000000302e2e7220 */ /* 0x000fe20000400000 */
[----:B------:R-:W-:Y:S01]  /*37d0*/  LEA R8, P5, R12, R6, 0x4 ;  /* 0x000000060c087211 */ /* 0x000fe200078a20ff */
[----:B------:R0:W-:Y:S01]  /*37e0*/  @P3 STG.E.U16 desc[UR36][R6.64+0x2], R41 ;  /* 0x0000022906003986 */ /* 0x0001e2000c101524 */
[----:B------:R-:W-:Y:S01]  /*37f0*/  ISETP.GT.AND P3, PT, R3, 0x1, P1 ;  /* 0x000000010300780c */ /* 0x000fe20000f64270 */
[----:B------:R-:W-:Y:S01]  /*3800*/  FMUL R47, R47, R48 ;  /* 0x000000302f2f7220 */ /* 0x000fe20000400000 */
[----:B------:R-:W-:Y:S01]  /*3810*/  F2FP.BF16.F32.PACK_AB R42, RZ, R42 ;  /* 0x0000002aff2a723e */ /* 0x000fe200000010ff */
[-C--:B------:R-:W-:Y:S01]  /*3820*/  FMUL R32, R32, R48.reuse ;  /* 0x0000003020207220 */ /* 0x080fe20000400000 */
[----:B------:R-:W-:Y:S01]  /*3830*/  LEA.HI.X R9, R12, R7, R13, 0x4, P5 ;  /* 0x000000070c097211 */ /* 0x000fe200028f240d */
[-C--:B------:R-:W-:Y:S01]  /*3840*/  FMUL R33, R33, R48.reuse ;  /* 0x0000003021217220 */ /* 0x080fe20000400000 */
[C---:B------:R-:W-:Y:S01]  /*3850*/  ISETP.GT.AND P4, PT, R3.reuse, 0x8, P0 ;  /* 0x000000080300780c */ /* 0x040fe20000784270 */
[-C--:B------:R-:W-:Y:S01]  /*3860*/  FMUL R34, R34, R48.reuse ;  /* 0x0000003022227220 */ /* 0x080fe20000400000 */
[----:B------:R-:W-:Y:S01]  /*3870*/  ISETP.GT.AND P0, PT, R3, 0x9, P0 ;  /* 0x000000090300780c */ /* 0x000fe20000704270 */
[----:B------:R-:W-:Y:S01]  /*3880*/  @P2 STG.E.U16 desc[UR36][R8.64], R42 ;  /* 0x0000002a08002986 */ /* 0x000fe2000c101524 */
[----:B------:R-:W-:Y:S01]  /*3890*/  F2FP.BF16.F32.PACK_AB R43, RZ, R43 ;  /* 0x0000002bff2b723e */ /* 0x000fe200000010ff */
[-C--:B------:R-:W-:Y:S01]  /*38a0*/  FMUL R35, R35, R48.reuse ;  /* 0x0000003023237220 */ /* 0x080fe20000400000 */
[C---:B------:R-:W-:Y:S01]  /*38b0*/  ISETP.GT.AND P2, PT, R3.reuse, 0x8, P1 ;  /* 0x000000080300780c */ /* 0x040fe20000f44270 */
[-C--:B------:R-:W-:Y:S01]  /*38c0*/  FMUL R36, R36, R48.reuse ;  /* 0x0000003024247220 */ /* 0x080fe20000400000 */
[----:B------:R-:W-:Y:S01]  /*38d0*/  ISETP.GT.AND P1, PT, R3, 0x9, P1 ;  /* 0x000000090300780c */ /* 0x000fe20000f24270 */
[----:B------:R-:W-:Y:S01]  /*38e0*/  FMUL R37, R37, R48 ;  /* 0x0000003025257220 */ /* 0x000fe20000400000 */
[----:B------:R-:W-:Y:S01]  /*38f0*/  PRMT R5, R43, 0x7610, R5 ;  /* 0x000076102b057816 */ /* 0x000fe20000000005 */
[----:B------:R-:W-:Y:S01]  /*3900*/  IMAD.SHL.U32 R43, R12, 0x100, RZ ;  /* 0x000001000c2b7824 */ /* 0x000fe200078e00ff */
[----:B------:R-:W-:Y:S01]  /*3910*/  F2FP.BF16.F32.PACK_AB R44, RZ, R44 ;  /* 0x0000002cff2c723e */ /* 0x000fe200000010ff */
[----:B------:R-:W-:Y:S01]  /*3920*/  FMUL R38, R38, R48 ;  /* 0x0000003026267220 */ /* 0x000fe20000400000 */
[----:B------:R-:W-:Y:S01]  /*3930*/  F2FP.BF16.F32.PACK_AB R45, RZ, R45 ;  /* 0x0000002dff2d723e */ /* 0x000fe200000010ff */
[----:B------:R-:W-:Y:S01]  /*3940*/  @P3 STG.E.U16 desc[UR36][R8.64+0x2], R5 ;  /* 0x0000020508003986 */ /* 0x000fe2000c101524 */
[----:B------:R-:W-:Y:S01]  /*3950*/  F2FP.BF16.F32.PACK_AB R46, RZ, R46 ;  /* 0x0000002eff2e723e */ /* 0x000fe200000010ff */
[-C--:B------:R-:W-:Y:S01]  /*3960*/  FMUL R39, R39, R48.reuse ;  /* 0x0000003027277220 */ /* 0x080fe20000400000 */
[----:B------:R-:W-:Y:S01]  /*3970*/  ISETP.GT.AND P3, PT, R4, 0x80, PT ;  /* 0x000000800400780c */ /* 0x000fe20003f64270 */
[----:B------:R-:W-:Y:S01]  /*3980*/  @P4 STG.E.U16 desc[UR36][R6.64+0x10], R44 ;  /* 0x0000102c06004986 */ /* 0x000fe2000c101524 */
[----:B------:R-:W-:Y:S01]  /*3990*/  F2FP.BF16.F32.PACK_AB R47, RZ, R47 ;  /* 0x0000002fff2f723e */ /* 0x000fe200000010ff */
[-C--:B------:R-:W-:Y:S01]  /*39a0*/  FMUL R24, R24, R48.reuse ;  /* 0x0000003018187220 */ /* 0x080fe20000400000 */
[----:B0-----:R-:W-:Y:S01]  /*39b0*/  SHF.L.U64.HI R41, R12, 0x8, R13 ;  /* 0x000000080c297819 */ /* 0x001fe2000001020d */
[----:B------:R0:W-:Y:S01]  /*39c0*/  @P0 STG.E.U16 desc[UR36][R6.64+0x12], R45 ;  /* 0x0000122d06000986 */ /* 0x0001e2000c101524 */
[----:B------:R-:W-:Y:S01]  /*39d0*/  ISETP.GT.AND P0, PT, R3, RZ, P3 ;  /* 0x000000ff0300720c */ /* 0x000fe20001f04270 */
[----:B------:R-:W-:Y:S01]  /*39e0*/  FMUL R25, R25, R48 ;  /* 0x0000003019197220 */ /* 0x000fe20000400000 */
[----:B------:R-:W-:Y:S01]  /*39f0*/  F2FP.BF16.F32.PACK_AB R32, RZ, R32 ;  /* 0x00000020ff20723e */ /* 0x000fe200000010ff */
[----:B------:R-:W-:Y:S01]  /*3a00*/  @P2 STG.E.U16 desc[UR36][R8.64+0x10], R46 ;  /* 0x0000102e08002986 */ /* 0x000fe2000c101524 */
[----:B------:R-:W-:Y:S01]  /*3a10*/  ISETP.GT.AND P2, PT, R4, 0x88, PT ;  /* 0x000000880400780c */ /* 0x000fe20003f44270 */
[----:B------:R-:W-:Y:S01]  /*3a20*/  FMUL R26, R26, R48 ;  /* 0x000000301a1a7220 */ /* 0x000fe20000400000 */
[----:B------:R-:W-:Y:S01]  /*3a30*/  F2FP.BF16.F32.PACK_AB R33, RZ, R33 ;  /* 0x00000021ff21723e */ /* 0x000fe200000010ff */
[----:B------:R-:W-:Y:S01]  /*3a40*/  @P1 STG.E.U16 desc[UR36][R8.64+0x12], R47 ;  /* 0x0000122f08001986 */ /* 0x000fe2000c101524 */
[----:B------:R-:W-:Y:S01]  /*3a50*/  IADD3 R10, P1, R43, R6, RZ ;  /* 0x000000062b0a7210 */ /* 0x000fe20007f3e0ff */
[----:B------:R-:W-:Y:S01]  /*3a60*/  FMUL R27, R27, R48 ;  /* 0x000000301b1b7220 */ /* 0x000fe20000400000 */
[----:B------:R-:W-:Y:S01]  /*3a70*/  F2FP.BF16.F32.PACK_AB R34, RZ, R34 ;  /* 0x00000022ff22723e */ /* 0x000fe200000010ff */
[-C--:B------:R-:W-:Y:S01]  /*3a80*/  FMUL R28, R28, R48.reuse ;  /* 0x000000301c1c7220 */ /* 0x080fe20000400000 */
[----:B0-----:R-:W-:Y:S01]  /*3a90*/  LOP3.LUT R45, R43, 0x2, RZ, 0xfc, !PT ;  /* 0x000000022b2d7812 */ /* 0x001fe200078efcff */
[--C-:B------:R-:W-:Y:S01]  /*3aa0*/  IMAD.X R11, R41, 0x1, R7.reuse, P1 ;  /* 0x00000001290b7824 */ /* 0x100fe200008e0607 */
[----:B------:R-:W-:Y:S01]  /*3ab0*/  ISETP.GT.AND P1, PT, R3, 0x1, P3 ;  /* 0x000000010300780c */ /* 0x000fe20001f24270 */
[----:B------:R-:W-:Y:S01]  /*3ac0*/  FMUL R29, R29, R48 ;  /* 0x000000301d1d7220 */ /* 0x000fe20000400000 */
[----:B------:R-:W-:Y:S01]  /*3ad0*/  IADD3 R12, P4, R45, R6, RZ ;  /* 0x000000062d0c7210 */ /* 0x000fe20007f9e0ff */
[-C--:B------:R-:W-:Y:S01]  /*3ae0*/  FMUL R30, R30, R48.reuse ;  /* 0x000000301e1e7220 */ /* 0x080fe20000400000 */
[----:B------:R-:W-:Y:S01]  /*3af0*/  @P0 STG.E.U16 desc[UR36][R10.64], R32 ;  /* 0x000000200a000986 */ /* 0x000fe2000c101524 */
[----:B------:R-:W-:Y:S01]  /*3b00*/  ISETP.GT.AND P0, PT, R3, RZ, P2 ;  /* 0x000000ff0300720c */ /* 0x000fe20001704270 */
[----:B------:R-:W-:Y:S01]  /*3b10*/  FMUL R31, R31, R48 ;  /* 0x000000301f1f7220 */ /* 0x000fe20000400000 */
[----:B------:R-:W-:Y:S01]  /*3b20*/  IMAD.X R13, R41, 0x1, R7, P4 ;  /* 0x00000001290d7824 */ /* 0x000fe200020e0607 */
[----:B------:R-:W-:-:S02]  /*3b30*/  IADD3 R14, P4, R43, R8, RZ ;  /* 0x000000082b0e7210 */ /* 0x000fc40007f9e0ff */
[----:B------:R-:W-:Y:S02]  /*3b40*/  IADD3 R20, P5, R45, R8, RZ ;  /* 0x000000082d147210 */ /* 0x000fe40007fbe0ff */
[----:B------:R-:W-:Y:S01]  /*3b50*/  F2FP.BF16.F32.PACK_AB R35, RZ, R35 ;  /* 0x00000023ff23723e */ /* 0x000fe200000010ff */
[--C-:B------:R-:W-:Y:S01]  /*3b60*/  IMAD.X R15, R41, 0x1, R9.reuse, P4 ;  /* 0x00000001290f7824 */ /* 0x100fe200020e0609 */
[----:B------:R-:W-:Y:S01]  /*3b70*/  ISETP.GT.AND P4, PT, R3, 0x1, P2 ;  /* 0x000000010300780c */ /* 0x000fe20001784270 */
[----:B------:R-:W-:Y:S01]  /*3b80*/  IMAD.X R21, R41, 0x1, R9, P5 ;  /* 0x0000000129157824 */ /* 0x000fe200028e0609 */
[----:B------:R0:W-:Y:S01]  /*3b90*/  @P1 STG.E.U16 desc[UR36][R12.64], R33 ;  /* 0x000000210c001986 */ /* 0x0001e2000c101524 */
[C---:B------:R-:W-:Y:S02]  /*3ba0*/  ISETP.GT.AND P1, PT, R4.reuse, 0x100, PT ;  /* 0x000001000400780c */ /* 0x040fe40003f24270 */
[----:B------:R-:W-:Y:S01]  /*3bb0*/  F2FP.BF16.F32.PACK_AB R36, RZ, R36 ;  /* 0x00000024ff24723e */ /* 0x000fe200000010ff */
[----:B------:R-:W-:Y:S01]  /*3bc0*/  @P0 STG.E.U16 desc[UR36][R14.64], R34 ;  /* 0x000000220e000986 */ /* 0x000fe2000c101524 */
[----:B------:R-:W-:-:S02]  /*3bd0*/  ISETP.GT.AND P0, PT, R4, 0x108, PT ;  /* 0x000001080400780c */ /* 0x000fc40003f04270 */
[----:B------:R-:W-:Y:S02]  /*3be0*/  F2FP.BF16.F32.PACK_AB R37, RZ, R37 ;  /* 0x00000025ff25723e */ /* 0x000fe400000010ff */
[----:B------:R-:W-:Y:S02]  /*3bf0*/  F2FP.BF16.F32.PACK_AB R38, RZ, R38 ;  /* 0x00000026ff26723e */ /* 0x000fe400000010ff */
[----:B------:R1:W-:Y:S01]  /*3c00*/  @P4 STG.E.U16 desc[UR36][R20.64], R35 ;  /* 0x0000002314004986 */ /* 0x0003e2000c101524 */
[----:B0-----:R-:W-:Y:S02]  /*3c10*/  LOP3.LUT R33, R43, 0x10, RZ, 0xfc, !PT ;  /* 0x000000102b217812 */ /* 0x001fe400078efcff */
[----:B------:R-:W-:Y:S02]  /*3c20*/  ISETP.GT.AND P4, PT, R3, 0x8, P3 ;  /* 0x000000080300780c */ /* 0x000fe40001f84270 */
[----:B------:R-:W-:Y:S02]  /*3c30*/  IADD3 R4, P5, R33, R6, RZ ;  /* 0x0000000621047210 */ /* 0x000fe40007fbe0ff */
[----:B------:R-:W-:-:S02]  /*3c40*/  ISETP.GT.AND P3, PT, R3, 0x9, P3 ;  /* 0x000000090300780c */ /* 0x000fc40001f64270 */
[----:B------:R-:W-:Y:S01]  /*3c50*/  F2FP.BF16.F32.PACK_AB R39, RZ, R39 ;  /* 0x00000027ff27723e */ /* 0x000fe200000010ff */
[----:B------:R-:W-:Y:S01]  /*3c60*/  IMAD.X R5, R41, 0x1, R7, P5 ;  /* 0x0000000129057824 */ /* 0x000fe200028e0607 */
[----:B------:R-:W-:Y:S02]  /*3c70*/  ISETP.GT.AND P5, PT, R3, 0x8, P2 ;  /* 0x000000080300780c */ /* 0x000fe400017a4270 */
[----:B-1----:R-:W-:Y:S02]  /*3c80*/  LOP3.LUT R35, R43, 0x12, RZ, 0xfc, !PT ;  /* 0x000000122b237812 */ /* 0x002fe400078efcff */
[----:B------:R-:W-:Y:S01]  /*3c90*/  ISETP.GT.AND P2, PT, R3, 0x9, P2 ;  /* 0x000000090300780c */ /* 0x000fe20001744270 */
[----:B------:R0:W-:Y:S01]  /*3ca0*/  @P4 STG.E.U16 desc[UR36][R4.64], R36 ;  /* 0x0000002404004986 */ /* 0x0001e2000c101524 */
[----:B------:R-:W-:Y:S02]  /*3cb0*/  IADD3 R6, P4, R35, R6, RZ ;  /* 0x0000000623067210 */ /* 0x000fe40007f9e0ff */
[----:B------:R-:W-:-:S02]  /*3cc0*/  F2FP.BF16.F32.PACK_AB R24, RZ, R24 ;  /* 0x00000018ff18723e */ /* 0x000fc400000010ff */
[----:B------:R-:W-:Y:S01]  /*3cd0*/  F2FP.BF16.F32.PACK_AB R25, RZ, R25 ;  /* 0x00000019ff19723e */ /* 0x000fe200000010ff */
[----:B------:R-:W-:Y:S01]  /*3ce0*/  IMAD.X R7, R41, 0x1, R7, P4 ;  /* 0x0000000129077824 */ /* 0x000fe200020e0607 */
[----:B------:R-:W-:Y:S02]  /*3cf0*/  IADD3 R12, P4, R33, R8, RZ ;  /* 0x00000008210c7210 */ /* 0x000fe40007f9e0ff */
[----:B------:R-:W-:Y:S02]  /*3d00*/  F2FP.BF16.F32.PACK_AB R26, RZ, R26 ;  /* 0x0000001aff1a723e */ /* 0x000fe400000010ff */
[----:B------:R1:W-:Y:S01]  /*3d10*/  @P3 STG.E.U16 desc[UR36][R6.64], R37 ;  /* 0x0000002506003986 */ /* 0x0003e2000c101524 */
[----:B------:R-:W-:Y:S01]  /*3d20*/  IMAD.X R13, R41, 0x1, R9, P4 ;  /* 0x00000001290d7824 */ /* 0x000fe200020e0609 */
[----:B0-----:R-:W-:Y:S02]  /*3d30*/  IADD3 R4, P4, R35, R8, RZ ;  /* 0x0000000823047210 */ /* 0x001fe40007f9e0ff */
[----:B------:R-:W-:-:S02]  /*3d40*/  ISETP.GT.AND P3, PT, R3, 0x1, P1 ;  /* 0x000000010300780c */ /* 0x000fc40000f64270 */
[----:B------:R-:W-:Y:S01]  /*3d50*/  @P5 STG.E.U16 desc[UR36][R12.64], R38 ;  /* 0x000000260c005986 */ /* 0x000fe2000c101524 */
[----:B------:R-:W-:Y:S01]  /*3d60*/  IMAD.X R5, R41, 0x1, R9, P4 ;  /* 0x0000000129057824 */ /* 0x000fe200020e0609 */
[-C--:B------:R-:W-:Y:S02]  /*3d70*/  IADD3 R8, P5, R43, R10.reuse, RZ ;  /* 0x0000000a2b087210 */ /* 0x080fe40007fbe0ff */
[----:B------:R-:W-:Y:S02]  /*3d80*/  IADD3 R20, P4, R45, R10, RZ ;  /* 0x0000000a2d147210 */ /* 0x000fe40007f9e0ff */
[----:B------:R0:W-:Y:S01]  /*3d90*/  @P2 STG.E.U16 desc[UR36][R4.64], R39 ;  /* 0x0000002704002986 */ /* 0x0001e2000c101524 */
[----:B------:R-:W-:Y:S01]  /*3da0*/  ISETP.GT.AND P2, PT, R3, RZ, P1 ;  /* 0x000000ff0300720c */ /* 0x000fe20000f44270 */
[--C-:B------:R-:W-:Y:S01]  /*3db0*/  IMAD.X R9, R41, 0x1, R11.reuse, P5 ;  /* 0x0000000129097824 */ /* 0x100fe200028e060b */
[----:B------:R-:W-:Y:S01]  /*3dc0*/  ISETP.GT.AND P5, PT, R3, RZ, P0 ;  /* 0x000000ff0300720c */ /* 0x000fe200007a4270 */
[----:B------:R-:W-:Y:S01]  /*3dd0*/  IMAD.X R21, R41, 0x1, R11, P4 ;  /* 0x0000000129157824 */ /* 0x000fe200020e060b */
[----:B-1----:R-:W-:-:S02]  /*3de0*/  PRMT R7, R24, 0x7610, R7 ;  /* 0x0000761018077816 */ /* 0x002fc40000000007 */
[----:B------:R-:W-:Y:S02]  /*3df0*/  F2FP.BF16.F32.PACK_AB R27, RZ, R27 ;  /* 0x0000001bff1b723e */ /* 0x000fe400000010ff */
[----:B------:R-:W-:Y:S02]  /*3e00*/  F2FP.BF16.F32.PACK_AB R28, RZ, R28 ;  /* 0x0000001cff1c723e */ /* 0x000fe400000010ff */
[----:B------:R-:W-:Y:S02]  /*3e10*/  F2FP.BF16.F32.PACK_AB R29, RZ, R29 ;  /* 0x0000001dff1d723e */ /* 0x000fe400000010ff */
[----:B0-----:R-:W-:Y:S01]  /*3e20*/  IADD3 R4, P4, R43, R14, RZ ;  /* 0x0000000e2b047210 */ /* 0x001fe20007f9e0ff */
[----:B------:R0:W-:Y:S01]  /*3e30*/  @P2 STG.E.U16 desc[UR36][R8.64], R7 ;  /* 0x0000000708002986 */ /* 0x0001e2000c101524 */
[----:B------:R-:W-:Y:S02]  /*3e40*/  IADD3 R12, P2, R33, R10, RZ ;  /* 0x0000000a210c7210 */ /* 0x000fe40007f5e0ff */
[----:B------:R-:W-:Y:S01]  /*3e50*/  F2FP.BF16.F32.PACK_AB R30, RZ, R30 ;  /* 0x0000001eff1e723e */ /* 0x000fe200000010ff */
[----:B------:R-:W-:Y:S01]  /*3e60*/  IMAD.X R5, R41, 0x1, R15, P4 ;  /* 0x0000000129057824 */ /* 0x000fe200020e060f */
[----:B------:R1:W-:Y:S01]  /*3e70*/  @P3 STG.E.U16 desc[UR36][R20.64], R25 ;  /* 0x0000001914003986 */ /* 0x0003e2000c101524 */
[----:B------:R-:W-:Y:S01]  /*3e80*/  IADD3 R10, P3, R35, R10, RZ ;  /* 0x0000000a230a7210 */ /* 0x000fe20007f7e0ff */
[--C-:B------:R-:W-:Y:S01]  /*3e90*/  IMAD.X R13, R41, 0x1, R11.reuse, P2 ;  /* 0x00000001290d7824 */ /* 0x100fe200010e060b */
[----:B------:R-:W-:Y:S01]  /*3ea0*/  ISETP.GT.AND P4, PT, R3, 0x1, P0 ;  /* 0x000000010300780c */ /* 0x000fe20000784270 */
[----:B------:R2:W-:Y:S01]  /*3eb0*/  @P5 STG.E.U16 desc[UR36][R4.64], R26 ;  /* 0x0000001a04005986 */ /* 0x0005e2000c101524 */
[----:B------:R-:W-:Y:S01]  /*3ec0*/  IADD3 R6, P5, R45, R14, RZ ;  /* 0x0000000e2d067210 */ /* 0x000fe20007fbe0ff */
[----:B------:R-:W-:Y:S01]  /*3ed0*/  IMAD.X R11, R41, 0x1, R11, P3 ;  /* 0x00000001290b7824 */ /* 0x000fe200018e060b */
[----:B------:R-:W-:-:S02]  /*3ee0*/  ISETP.GT.AND P3, PT, R3, 0x8, P1 ;  /* 0x000000080300780c */ /* 0x000fc40000f64270 */
[----:B------:R-:W-:Y:S01]  /*3ef0*/  ISETP.GT.AND P1, PT, R3, 0x9, P1 ;  /* 0x000000090300780c */ /* 0x000fe20000f24270 */
[--C-:B0-----:R-:W-:Y:S01]  /*3f00*/  IMAD.X R7, R41, 0x1, R15.reuse, P5 ;  /* 0x0000000129077824 */ /* 0x101fe200028e060f */
[-C--:B------:R-:W-:Y:S02]  /*3f10*/  IADD3 R24, P5, R33, R14.reuse, RZ ;  /* 0x0000000e21187210 */ /* 0x080fe40007fbe0ff */
[----:B------:R-:W-:Y:S02]  /*3f20*/  IADD3 R14, P2, R35, R14, RZ ;  /* 0x0000000e230e7210 */ /* 0x000fe40007f5e0ff */
[----:B------:R-:W-:Y:S01]  /*3f30*/  F2FP.BF16.F32.PACK_AB R31, RZ, R31 ;  /* 0x0000001fff1f723e */ /* 0x000fe200000010ff */
[--C-:B-1----:R-:W-:Y:S01]  /*3f40*/  IMAD.X R25, R41, 0x1, R15.reuse, P5 ;  /* 0x0000000129197824 */ /* 0x102fe200028e060f */
[----:B------:R-:W-:Y:S01]  /*3f50*/  ISETP.GT.AND P5, PT, R3, 0x8, P0 ;  /* 0x000000080300780c */ /* 0x000fe200007a4270 */
[----:B------:R-:W-:Y:S01]  /*3f60*/  IMAD.X R15, R41, 0x1, R15, P2 ;  /* 0x00000001290f7824 */ /* 0x000fe200010e060f */
[----:B------:R-:W-:Y:S01]  /*3f70*/  ISETP.GT.AND P0, PT, R3, 0x9, P0 ;  /* 0x000000090300780c */ /* 0x000fe20000704270 */
[----:B------:R2:W-:Y:S04]  /*3f80*/  @P4 STG.E.U16 desc[UR36][R6.64], R27 ;  /* 0x0000001b06004986 */ /* 0x0005e8000c101524 */
[----:B------:R2:W-:Y:S04]  /*3f90*/  @P3 STG.E.U16 desc[UR36][R12.64], R28 ;  /* 0x0000001c0c003986 */ /* 0x0005e8000c101524 */
[----:B------:R2:W-:Y:S04]  /*3fa0*/  @P1 STG.E.U16 desc[UR36][R10.64], R29 ;  /* 0x0000001d0a001986 */ /* 0x0005e8000c101524 */
[----:B------:R2:W-:Y:S04]  /*3fb0*/  @P5 STG.E.U16 desc[UR36][R24.64], R30 ;  /* 0x0000001e18005986 */ /* 0x0005e8000c101524 */
[----:B------:R2:W-:Y:S02]  /*3fc0*/  @P0 STG.E.U16 desc[UR36][R14.64], R31 ;  /* 0x0000001f0e000986 */ /* 0x0005e4000c101524 */
.L_x_71:
[----:B------:R-:W-:Y:S05]  /*3fd0*/  BSYNC B0 ;  /* 0x0000000000007941 */ /* 0x000fea0003800000 */
.L_x_33:
[----:B------:R-:W-:Y:S01]  /*3fe0*/  ULDC UR4, c[0x0][0xc] ;  /* 0x0000030000047ab9 */ /* 0x000fe20000000800 */
[----:B------:R-:W-:Y:S01]  /*3ff0*/  ULDC UR5, c[0x0][0x10] ;  /* 0x0000040000057ab9 */ /* 0x000fe20000000800 */
[----:B------:R-:W3:Y:S01]  /*4000*/  LDC R3, c[0x0][0x14] ;  /* 0x00000500ff037b82 */ /* 0x000ee20000000800 */
[----:B------:R-:W-:Y:S01]  /*4010*/  UIMAD.WIDE.U32 UR4, UR4, UR5, URZ ;  /* 0x00000005040472a5 */ /* 0x000fe2000f8e003f */
[----:B------:R-:W-:Y:S02]  /*4020*/  IMAD.MOV.U32 R53, RZ, RZ, -0x1 ;  /* 0xffffffffff357424 */ /* 0x000fe400078e00ff */
[----:B------:R-:W-:-:S03]  /*4030*/  IMAD.MOV.U32 R51, RZ, RZ, -0x1 ;  /* 0xffffffffff337424 */ /* 0x000fc600078e00ff */
[----:B---3--:R-:W-:-:S04]  /*4040*/  IMAD.WIDE.U32 R16, R3, UR4, R16 ;  /* 0x0000000403107c25 */ /* 0x008fc8000f8e0010 */
[----:B------:R-:W-:Y:S01]  /*4050*/  IMAD R3, R3, UR5, RZ ;  /* 0x0000000503037c24 */ /* 0x000fe2000f8e02ff */
[----:B------:R-:W-:Y:S02]  /*4060*/  ULDC.64 UR4, c[0x0][0x650] ;  /* 0x0001940000047ab9 */ /* 0x000fe40000000a00 */
[----:B------:R-:W-:Y:S01]  /*4070*/  ISETP.GE.U32.AND P0, PT, R16, UR4, PT ;  /* 0x0000000410007c0c */ /* 0x000fe2000bf06070 */
[--C-:B------:R-:W-:Y:S01]  /*4080*/  IMAD.IADD R17, R17, 0x1, R3.reuse ;  /* 0x0000000111117824 */ /* 0x100fe200078e0203 */
[----:B------:R-:W-:-:S04]  /*4090*/  PRMT R3, RZ, 0x7610, R3 ;  /* 0x00007610ff037816 */ /* 0x000fc80000000003 */
[----:B------:R-:W-:-:S13]  /*40a0*/  ISETP.GE.U32.AND.EX P0, PT, R17, UR5, PT, P0 ;  /* 0x0000000511007c0c */ /* 0x000fda000bf06100 */
[----:B------:R-:W-:Y:S05]  /*40b0*/  @P0 BRA `(.L_x_72) ;  /* 0x0000000400640947 */ /* 0x000fea0003800000 */
[----:B--2---:R-:W2:Y:S01]  /*40c0*/  S2R R12, SR_CTAID.X ;  /* 0x00000000000c7919 */ /* 0x004ea20000002500 */
[----:B------:R-:W3:Y:S01]  /*40d0*/  LDC.64 R10, c[0x0][0x628] ;  /* 0x00018a00ff0a7b82 */ /* 0x000ee20000000a00 */
[----:B------:R-:W-:Y:S01]  /*40e0*/  ULDC UR4, c[0x0][0x150] ;  /* 0x0000540000047ab9 */ /* 0x000fe20000000800 */
[----:B------:R-:W-:Y:S01]  /*40f0*/  IMAD.MOV.U32 R8, RZ, RZ, R16 ;  /* 0x000000ffff087224 */ /* 0x000fe200078e0010 */
[----:B------:R-:W4:Y:S01]  /*4100*/  S2R R24, SR_CTAID.Y ;  /* 0x0000000000187919 */ /* 0x000f220000002600 */
[----:B------:R-:W-:-:S04]  /*4110*/  IMAD.MOV.U32 R9, RZ, RZ, R17 ;  /* 0x000000ffff097224 */ /* 0x000fc800078e0011 */
[----:B------:R-:W0:Y:S08]  /*4120*/  LDC R21, c[0x0][0x144] ;  /* 0x00005100ff157b82 */ /* 0x000e300000000800 */
[----:B------:R-:W0:Y:S08]  /*4130*/  LDC R0, c[0x0][0x630] ;  /* 0x00018c00ff007b82 */ /* 0x000e300000000800 */
[----:B------:R-:W0:Y:S01]  /*4140*/  LDC.64 R14, c[0x0][0x620] ;  /* 0x00018800ff0e7b82 */ /* 0x000e220000000a00 */
[----:B---3--:R-:W-:-:S04]  /*4150*/  ISETP.NE.U32.AND P0, PT, R10, RZ, PT ;  /* 0x000000ff0a00720c */ /* 0x008fc80003f05070 */
[----:B------:R-:W-:Y:S02]  /*4160*/  ISETP.NE.AND.EX P0, PT, R11, RZ, PT, P0 ;  /* 0x000000ff0b00720c */ /* 0x000fe40003f05300 */
[----:B--2---:R-:W-:-:S05]  /*4170*/  I2FP.F32.U32 R3, R12 ;  /* 0x0000000c00037245 */ /* 0x004fca0000201000 */
[----:B------:R-:W-:-:S04]  /*4180*/  FMUL R3, R3, UR4 ;  /* 0x0000000403037c20 */ /* 0x000fc80008400000 */
[----:B------:R2:W3:Y:S02]  /*4190*/  F2I.U32.TRUNC.NTZ R20, R3 ;  /* 0x0000000300147305 */ /* 0x0004e4000020f000 */
[----:B----4-:R-:W-:Y:S05]  /*41a0*/  @!P0 BRA `(.L_x_73) ;  /* 0x0000000000288947 */ /* 0x010fea0003800000 */
[----:B--2---:R-:W2:Y:S02]  /*41b0*/  LDC R3, c[0x0][0x634] ;  /* 0x00018d00ff037b82 */ /* 0x004ea40000000800 */
[----:B--2---:R-:W-:-:S05]  /*41c0*/  IADD3 R3, P0, R16, R3, RZ ;  /* 0x0000000310037210 */ /* 0x004fca0007f1e0ff */
[----:B------:R-:W-:-:S04]  /*41d0*/  IMAD.X R13, RZ, RZ, R17, P0 ;  /* 0x000000ffff0d7224 */ /* 0x000fc800000e0611 */
[----:B-1----:R-:W-:-:S04]  /*41e0*/  IMAD.WIDE.U32 R4, R13, R10, RZ ;  /* 0x0000000a0d047225 */ /* 0x002fc800078e00ff */
[----:B0-----:R-:W-:-:S04]  /*41f0*/  IMAD.WIDE.U32 R6, P0, R3, R11, R4 ;  /* 0x0000000b03067225 */ /* 0x001fc80007800004 */
[----:B------:R-:W-:-:S04]  /*4200*/  IMAD.WIDE.U32 R4, R3, R10, RZ ;  /* 0x0000000a03047225 */ /* 0x000fc800078e00ff */
[----:B------:R-:W-:Y:S01]  /*4210*/  IMAD.X R9, RZ, RZ, RZ, P0 ;  /* 0x000000ffff097224 */ /* 0x000fe200000e06ff */
[----:B------:R-:W-:Y:S01]  /*4220*/  IADD3 RZ, P0, R5, R6, RZ ;  /* 0x0000000605ff7210 */ /* 0x000fe20007f1e0ff */
[----:B------:R-:W-:-:S04]  /*4230*/  IMAD.MOV.U32 R8, RZ, RZ, R7 ;  /* 0x000000ffff087224 */ /* 0x000fc800078e0007 */
[----:B------:R-:W-:-:S08]  /*4240*/  IMAD.WIDE.U32.X R8, R13, R11, R8, P0 ;  /* 0x0000000b0d087225 */ /* 0x000fd000000e0408 */
.L_x_73:
[----:B------:R-:W4:Y:S01]  /*4250*/  LDC.64 R28, c[0x0][0x640] ;  /* 0x00019000ff1c7b82 */ /* 0x000f220000000a00 */
[-CC-:B0-----:R-:W-:Y:S01]  /*4260*/  SHF.R.U64 R51, R8, R0.reuse, R9.reuse ;  /* 0x0000000008337219 */ /* 0x181fe20000001209 */
[----:B---3--:R-:W-:Y:S01]  /*4270*/  IMAD.MOV R20, RZ, RZ, -R20 ;  /* 0x000000ffff147224 */ /* 0x008fe200078e0a14 */
[----:B------:R-:W-:Y:S01]  /*4280*/  SHF.R.U32.HI R0, RZ, R0, R9 ;  /* 0x00000000ff007219 */ /* 0x000fe20000011609 */
[----:B------:R-:W-:Y:S01]  /*4290*/  ULDC UR4, c[0x0][0x154] ;  /* 0x0000550000047ab9 */ /* 0x000fe20000000800 */
[----:B--2---:R-:W-:Y:S01]  /*42a0*/  IADD3 R3, P0, RZ, -R51, RZ ;  /* 0x80000033ff037210 */ /* 0x004fe20007f1e0ff */
[----:B------:R-:W-:Y:S02]  /*42b0*/  IMAD R21, R21, R20, R12 ;  /* 0x0000001415157224 */ /* 0x000fe400078e020c */
[----:B------:R-:W0:Y:S01]  /*42c0*/  LDC R6, c[0x0][0x618] ;  /* 0x00018600ff067b82 */ /* 0x000e220000000800 */
[----:B------:R-:W-:Y:S02]  /*42d0*/  IMAD.MOV.U32 R7, RZ, RZ, 0x1 ;  /* 0x00000001ff077424 */ /* 0x000fe400078e00ff */
[----:B-1----:R-:W-:-:S04]  /*42e0*/  IMAD.X R5, RZ, RZ, ~R0, P0 ;  /* 0x000000ffff057224 */ /* 0x002fc800000e0e00 */
[-C--:B------:R-:W-:Y:S01]  /*42f0*/  IMAD R0, R5, R14.reuse, RZ ;  /* 0x0000000e05007224 */ /* 0x080fe200078e02ff */
[----:B------:R-:W1:Y:S01]  /*4300*/  LDC R8, c[0x0][0x608] ;  /* 0x00018200ff087b82 */ /* 0x000e620000000800 */
[----:B------:R-:W-:-:S04]  /*4310*/  IMAD.WIDE.U32 R4, R3, R14, R16 ;  /* 0x0000000e03047225 */ /* 0x000fc800078e0010 */
[----:B------:R-:W-:Y:S01]  /*4320*/  IMAD R3, R3, R15, R0 ;  /* 0x0000000f03037224 */ /* 0x000fe200078e0200 */
[----:B------:R-:W-:Y:S02]  /*4330*/  I2FP.F32.U32 R0, R24 ;  /* 0x0000001800007245 */ /* 0x000fe40000201000 */
[----:B------:R-:W2:Y:S01]  /*4340*/  LDC R26, c[0x0][0x658] ;  /* 0x00019600ff1a7b82 */ /* 0x000ea20000000800 */
[----:B------:R-:W-:Y:S01]  /*4350*/  IMAD.IADD R3, R5, 0x1, R3 ;  /* 0x0000000105037824 */ /* 0x000fe200078e0203 */
[----:B----4-:R-:W-:Y:S01]  /*4360*/  ISETP.NE.U32.AND P0, PT, R28, RZ, PT ;  /* 0x000000ff1c00720c */ /* 0x010fe20003f05070 */
[----:B------:R-:W-:Y:S01]  /*4370*/  FMUL R0, R0, UR4 ;  /* 0x0000000400007c20 */ /* 0x000fe20008400000 */
[----:B------:R-:W-:Y:S02]  /*4380*/  IMAD.MOV.U32 R5, RZ, RZ, -0x1 ;  /* 0xffffffffff057424 */ /* 0x000fe400078e00ff */
[----:B------:R-:W-:Y:S01]  /*4390*/  ISETP.NE.AND.EX P0, PT, R29, RZ, PT, P0 ;  /* 0x000000ff1d00720c */ /* 0x000fe20003f05300 */
[----:B------:R3:W4:Y:S01]  /*43a0*/  F2I.U32.TRUNC.NTZ R13, R0 ;  /* 0x00000000000d7305 */ /* 0x000722000020f000 */
[----:B------:R-:W3:Y:S01]  /*43b0*/  LDC R15, c[0x0][0x148] ;  /* 0x00005200ff0f7b82 */ /* 0x000ee20000000800 */
[----:B0-----:R-:W-:-:S02]  /*43c0*/  SHF.R.U64 R12, R4, R6, R3 ;  /* 0x00000006040c7219 */ /* 0x001fc40000001203 */
[----:B------:R-:W-:-:S05]  /*43d0*/  SHF.R.U32.HI R3, RZ, R6, R3 ;  /* 0x00000006ff037219 */ /* 0x000fca0000011603 */
[----:B------:R-:W0:Y:S01]  /*43e0*/  LDC R20, c[0x0][0x600] ;  /* 0x00018000ff147b82 */ /* 0x000e220000000800 */
[-CC-:B-1----:R-:W-:Y:S02]  /*43f0*/  SHF.R.U64 R10, R12, R8.reuse, R3.reuse ;  /* 0x000000080c0a7219 */ /* 0x182fe40000001203 */
[----:B------:R-:W-:-:S05]  /*4400*/  SHF.R.U32.HI R3, RZ, R8, R3 ;  /* 0x00000008ff037219 */ /* 0x000fca0000011603 */
[----:B------:R-:W1:Y:S01]  /*4410*/  LDC R27, c[0x0][0x648] ;  /* 0x00019200ff1b7b82 */ /* 0x000e620000000800 */
[-C--:B--2---:R-:W-:Y:S02]  /*4420*/  SHF.L.U32 R4, R5, R26.reuse, RZ ;  /* 0x0000001a05047219 */ /* 0x084fe400000006ff */
[-CC-:B------:R-:W-:Y:S02]  /*4430*/  SHF.R.U64 R14, R10, R26.reuse, R3.reuse ;  /* 0x0000001a0a0e7219 */ /* 0x180fe40000001203 */
[----:B------:R-:W-:Y:S02]  /*4440*/  SHF.R.U32.HI R5, RZ, R26, R3 ;  /* 0x0000001aff057219 */ /* 0x000fe40000011603 */
[----:B------:R-:W-:Y:S01]  /*4450*/  LOP3.LUT R25, RZ, R4, RZ, 0x33, !PT ;  /* 0x00000004ff197212 */ /* 0x000fe200078e33ff */
[----:B------:R-:W2:Y:S01]  /*4460*/  LDC R30, c[0x0][0x638] ;  /* 0x00018e00ff1e7b82 */ /* 0x000ea20000000800 */
[----:B------:R-:W-:Y:S01]  /*4470*/  SHF.L.U32 R26, R7, R26, RZ ;  /* 0x0000001a071a7219 */ /* 0x000fe200000006ff */
[----:B------:R-:W-:-:S06]  /*4480*/  IMAD.MOV.U32 R4, RZ, RZ, R14 ;  /* 0x000000ffff047224 */ /* 0x000fcc00078e000e */
[----:B------:R-:W0:Y:S01]  /*4490*/  LDC R31, c[0x0][0x610] ;  /* 0x00018400ff1f7b82 */ /* 0x000e220000000800 */
[----:B----4-:R-:W-:Y:S05]  /*44a0*/  @!P0 BRA `(.L_x_74) ;  /* 0x0000000000288947 */ /* 0x010fea0003800000 */
        /* <DEDUP_REMOVED lines=10> */
.L_x_74:
[----:B------:R-:W-:Y:S01]  /*4550*/  ISETP.NE.AND P0, PT, R2, 0x1, PT ;  /* 0x000000010200780c */ /* 0x000fe20003f05270 */
[----:B0-----:R-:W-:Y:S01]  /*4560*/  VIADD R7, R20, 0xffffffff ;  /* 0xffffffff14077836 */ /* 0x001fe20000000000 */
[----:B-1-3--:R-:W-:Y:S01]  /*4570*/  SHF.R.U64 R0, R4, R27, R5 ;  /* 0x0000001b04007219 */ /* 0x00afe20000001205 */
[----:B------:R-:W-:Y:S01]  /*4580*/  IMAD.MOV R13, RZ, RZ, -R13 ;  /* 0x000000ffff0d7224 */ /* 0x000fe200078e0a0d */
[----:B------:R-:W-:Y:S01]  /*4590*/  LOP3.LUT R5, R10, R25, RZ, 0xc0, !PT ;  /* 0x000000190a057212 */ /* 0x000fe200078ec0ff */
[----:B------:R-:W-:Y:S01]  /*45a0*/  IMAD.MOV.U32 R4, RZ, RZ, 0x1 ;  /* 0x00000001ff047424 */ /* 0x000fe200078e00ff */
[----:B------:R-:W-:Y:S01]  /*45b0*/  LOP3.LUT R12, R12, R7, RZ, 0xc0, !PT ;  /* 0x000000070c0c7212 */ /* 0x000fe200078ec0ff */
[----:B------:R-:W-:Y:S02]  /*45c0*/  IMAD.MOV R3, RZ, RZ, -R0 ;  /* 0x000000ffff037224 */ /* 0x000fe400078e0a00 */
[----:B------:R-:W-:Y:S02]  /*45d0*/  IMAD R0, R26, R0, R5 ;  /* 0x000000001a007224 */ /* 0x000fe400078e0205 */
[----:B--2---:R-:W-:-:S02]  /*45e0*/  IMAD R3, R3, R30, R14 ;  /* 0x0000001e03037224 */ /* 0x004fc400078e020e */
[----:B------:R-:W-:Y:S02]  /*45f0*/  @P0 IMAD R21, R15, R13, R24 ;  /* 0x0000000d0f150224 */ /* 0x000fe400078e0218 */
[----:B------:R-:W-:Y:S01]  /*4600*/  IMAD R5, R3, R20, R12 ;  /* 0x0000001403057224 */ /* 0x000fe200078e020c */
[----:B------:R-:W-:Y:S01]  /*4610*/  PRMT R3, R4, 0x7610, R3 ;  /* 0x0000761004037816 */ /* 0x000fe20000000003 */
[----:B------:R-:W-:-:S05]  /*4620*/  IMAD R0, R0, R31, R21 ;  /* 0x0000001f00007224 */ /* 0x000fca00078e0215 */
[----:B------:R-:W-:Y:S02]  /*4630*/  SEL R53, R5, R0, !P0 ;  /* 0x0000000005357207 */ /* 0x000fe40004000000 */
[----:B------:R-:W-:-:S07]  /*4640*/  SEL R0, R0, R5, !P0 ;  /* 0x0000000500007207 */ /* 0x000fce0004000000 */
.L_x_72:
[----:B------:R-:W-:Y:S01]  /*4650*/  LOP3.LUT P0, RZ, R3, 0xff, RZ, 0xc0, !PT ;  /* 0x000000ff03ff7812 */ /* 0x000fe2000780c0ff */
[----:B------:R-:W-:-:S12]  /*4660*/  IMAD.MOV.U32 R52, RZ, RZ, R0 ;  /* 0x000000ffff347224 */ /* 0x000fd800078e0000 */
[----:B------:R-:W-:Y:S05]  /*4670*/  @P0 BRA `(.L_x_75) ;  /* 0xffffffcc00580947 */ /* 0x000fea000383ffff */
[----:B------:R-:W-:Y:S05]  /*4680*/  EXIT ;  /* 0x000000000000794d */ /* 0x000fea0003800000 */
.L_x_8:
[----:B0-----:R-:W-:Y:S01]  /*4690*/  ULDC.64 UR4, c[0x0][0x650] ;  /* 0x0001940000047ab9 */ /* 0x001fe20000000a00 */
        /* <DEDUP_REMOVED lines=25> */
.L_x_77:
[----:B------:R-:W0:Y:S01]  /*4830*/  LDC.64 R28, c[0x0][0x640] ;  /* 0x00019000ff1c7b82 */ /* 0x000e220000000a00 */
[-CC-:B------:R-:W-:Y:S01]  /*4840*/  SHF.R.U64 R22, R12, R6.reuse, R13.reuse ;  /* 0x000000060c167219 */ /* 0x180fe2000000120d */
[----:B------:R-:W-:Y:S01]  /*4850*/  IMAD.MOV.U32 R30, RZ, RZ, 0x1 ;  /* 0x00000001ff1e7424 */ /* 0x000fe200078e00ff */
[----:B------:R-:W-:Y:S02]  /*4860*/  SHF.R.U32.HI R6, RZ, R6, R13 ;  /* 0x00000006ff067219 */ /* 0x000fe4000001160d */
        /* <DEDUP_REMOVED lines=8> */
[----:B------:R-:W-:Y:S01]  /*48f0*/  IMAD.IADD R9, R9, 0x1, R11 ;  /* 0x0000000109097824 */ /* 0x000fe200078e020b */
[----:B0-----:R-:W-:-:S04]  /*4900*/  ISETP.NE.U32.AND P0, PT, R28, RZ, PT ;  /* 0x000000ff1c00720c */ /* 0x001fc80003f05070 */
[----:B------:R-:W-:Y:S02]  /*4910*/  ISETP.NE.AND.EX P0, PT, R29, RZ, PT, P0 ;  /* 0x000000ff1d00720c */ /* 0x000fe40003f05300 */
[----:B------:R-:W0:Y:S01]  /*4920*/  LDC R20, c[0x0][0x600] ;  /* 0x00018000ff147b82 */ /* 0x000e220000000800 */
[-CC-:B-1----:R-:W-:Y:S01]  /*4930*/  SHF.R.U64 R14, R8, R10.reuse, R9.reuse ;  /* 0x0000000a080e7219 */ /* 0x182fe20000001209 */
[----:B------:R-:W-:Y:S01]  /*4940*/  IMAD.MOV.U32 R8, RZ, RZ, -0x1 ;  /* 0xffffffffff087424 */ /* 0x000fe200078e00ff */
[----:B------:R-:W-:-:S05]  /*4950*/  SHF.R.U32.HI R9, RZ, R10, R9 ;  /* 0x0000000aff097219 */ /* 0x000fca0000011609 */
[----:B------:R-:W1:Y:S01]  /*4960*/  LDC R26, c[0x0][0x648] ;  /* 0x00019200ff1a7b82 */ /* 0x000e620000000800 */
[-CC-:B--2---:R-:W-:Y:S02]  /*4970*/  SHF.R.U64 R21, R14, R12.reuse, R9.reuse ;  /* 0x0000000c0e157219 */ /* 0x184fe40000001209 */
[----:B------:R-:W-:-:S05]  /*4980*/  SHF.R.U32.HI R6, RZ, R12, R9 ;  /* 0x0000000cff067219 */ /* 0x000fca0000011609 */
[----:B------:R-:W2:Y:S01]  /*4990*/  LDC R27, c[0x0][0x638] ;  /* 0x00018e00ff1b7b82 */ /* 0x000ea20000000800 */
[-C--:B---3--:R-:W-:Y:S02]  /*49a0*/  SHF.L.U32 R8, R8, R25.reuse, RZ ;  /* 0x0000001908087219 */ /* 0x088fe400000006ff */
[-CC-:B------:R-:W-:Y:S02]  /*49b0*/  SHF.R.U64 R23, R21, R25.reuse, R6.reuse ;  /* 0x0000001915177219 */ /* 0x180fe40000001206 */
[----:B------:R-:W-:Y:S02]  /*49c0*/  LOP3.LUT R32, RZ, R8, RZ, 0x33, !PT ;  /* 0x00000008ff207212 */ /* 0x000fe400078e33ff */
[----:B------:R-:W-:Y:S01]  /*49d0*/  SHF.R.U32.HI R9, RZ, R25, R6 ;  /* 0x00000019ff097219 */ /* 0x000fe20000011606 */
[----:B------:R-:W3:Y:S01]  /*49e0*/  LDC R31, c[0x0][0x610] ;  /* 0x00018400ff1f7b82 */ /* 0x000ee20000000800 */
[----:B------:R-:W-:Y:S01]  /*49f0*/  IMAD.MOV.U32 R8, RZ, RZ, R23 ;  /* 0x000000ffff087224 */ /* 0x000fe200078e0017 */
[----:B------:R-:W-:Y:S06]  /*4a00*/  @!P0 BRA `(.L_x_78) ;  /* 0x0000000000288947 */ /* 0x000fec0003800000 */
        /* <DEDUP_REMOVED lines=10> */
.L_x_78:
[----:B------:R-:W-:Y:S02]  /*4ab0*/  ISETP.NE.AND P0, PT, R2, 0x1, PT ;  /* 0x000000010200780c */ /* 0x000fe40003f05270 */
[----:B-1----:R-:W-:Y:S01]  /*4ac0*/  SHF.R.U64 R6, R8, R26, R9 ;  /* 0x0000001a08067219 */ /* 0x002fe20000001209 */
[----:B0-----:R-:W-:Y:S01]  /*4ad0*/  VIADD R9, R20, 0xffffffff ;  /* 0xffffffff14097836 */ /* 0x001fe20000000000 */
[----:B------:R-:W-:Y:S02]  /*4ae0*/  SHF.L.U32 R30, R30, R25, RZ ;  /* 0x000000191e1e7219 */ /* 0x000fe400000006ff */
[----:B------:R-:W-:Y:S01]  /*4af0*/  LOP3.LUT R5, R21, R32, RZ, 0xc0, !PT ;  /* 0x0000002015057212 */ /* 0x000fe200078ec0ff */
[----:B------:R-:W-:-:S04]  /*4b00*/  IMAD.MOV R8, RZ, RZ, -R6 ;  /* 0x000000ffff087224 */ /* 0x000fc800078e0a06 */
[----:B------:R-:W-:Y:S01]  /*4b10*/  IMAD R6, R30, R6, R5 ;  /* 0x000000061e067224 */ /* 0x000fe200078e0205 */
[----:B------:R-:W-:Y:S01]  /*4b20*/  LOP3.LUT R5, R14, R9, RZ, 0xc0, !PT ;  /* 0x000000090e057212 */ /* 0x000fe200078ec0ff */
[----:B------:R-:W-:Y:S02]  /*4b30*/  @P0 IMAD R3, R7, R24, R4 ;  /* 0x0000001807030224 */ /* 0x000fe400078e0204 */
[----:B--2---:R-:W-:Y:S02]  /*4b40*/  IMAD R4, R8, R27, R23 ;  /* 0x0000001b08047224 */ /* 0x004fe400078e0217 */
[----:B---3--:R-:W-:Y:S02]  /*4b50*/  IMAD R3, R6, R31, R3 ;  /* 0x0000001f06037224 */ /* 0x008fe400078e0203 */
[----:B------:R-:W-:Y:S02]  /*4b60*/  IMAD R4, R4, R20, R5 ;  /* 0x0000001404047224 */ /* 0x000fe400078e0205 */
[----:B------:R-:W-:-:S02]  /*4b70*/  IMAD.MOV.U32 R8, RZ, RZ, 0x1 ;  /* 0x00000001ff087424 */ /* 0x000fc400078e00ff */
[----:B------:R-:W-:Y:S01]  /*4b80*/  IMAD.MOV.U32 R6, RZ, RZ, R22 ;  /* 0x000000ffff067224 */ /* 0x000fe200078e0016 */
[----:B------:R-:W-:Y:S02]  /*4b90*/  SEL R20, R4, R3, !P0 ;  /* 0x0000000304147207 */ /* 0x000fe40004000000 */
[----:B------:R-:W-:-:S07]  /*4ba0*/  SEL R21, R3, R4, !P0 ;  /* 0x0000000403157207 */ /* 0x000fce0004000000 */
.L_x_76:
[----:B------:R-:W-:-:S08]  /*4bb0*/  NOP ;  /* 0x0000000000007918 */ /* 0x000fd00000000000 */
[----:B------:R-:W0:-:S00]  /*4bc0*/  USETMAXREG.DEALLOC.CTAPOOL 0x28 ;  /* 0x00000028000079c8 */ /* 0x000e0000080e0500 */
[----:B0-----:R-:W-:-:S13]  /*4bd0*/  ISETP.NE.AND P0, PT, R0, RZ, PT ;  /* 0x000000ff0000720c */ /* 0x001fda0003f05270 */
[----:B------:R-:W-:Y:S05]  /*4be0*/  @P0 EXIT ;  /* 0x000000000000094d */ /* 0x000fea0003800000 */
[----:B------:R-:W-:Y:S01]  /*4bf0*/  LOP3.LUT P0, RZ, R8, 0xff, RZ, 0xc0, !PT ;  /* 0x000000ff08ff7812 */ /* 0x000fe2000780c0ff */
[----:B------:R-:W-:Y:S02]  /*4c00*/  IMAD.MOV.U32 R0, RZ, RZ, 0x1 ;  /* 0x00000001ff007424 */ /* 0x000fe400078e00ff */
[----:B------:R-:W-:-:S10]  /*4c10*/  IMAD.MOV.U32 R3, RZ, RZ, RZ ;  /* 0x000000ffff037224 */ /* 0x000fd400078e00ff */
[----:B------:R-:W-:Y:S05]  /*4c20*/  @!P0 BRA `(.L_x_79) ;  /* 0x0000000c00448947 */ /* 0x000fea0003800000 */
[----:B------:R-:W0:Y:S01]  /*4c30*/  LDC R0, c[0x0][0x28c] ;  /* 0x0000a300ff007b82 */ /* 0x000e220000000800 */
[----:B------:R-:W1:Y:S01]  /*4c40*/  S2R R12, SR_CgaCtaId ;  /* 0x00000000000c7919 */ /* 0x000e620000008800 */
[----:B------:R-:W-:Y:S01]  /*4c50*/  ULDC UR5, c[0x0][0x600] ;  /* 0x0001800000057ab9 */ /* 0x000fe20000000800 */
[----:B------:R-:W-:Y:S01]  /*4c60*/  ULDC UR4, c[0x0][0xc] ;  /* 0x0000030000047ab9 */ /* 0x000fe20000000800 */
[----:B------:R-:W-:Y:S01]  /*4c70*/  UIADD3 UR16, UR5, -0x1, URZ ;  /* 0xffffffff05107890 */ /* 0x000fe2000fffe03f */
[----:B------:R-:W-:Y:S01]  /*4c80*/  BSSY B0, `(.L_x_79) ;  /* 0x00000cb000007945 */ /* 0x000fe20003800000 */
[----:B------:R-:W-:Y:S01]  /*4c90*/  ULDC UR6, c[0x0][0x658] ;  /* 0x0001960000067ab9 */ /* 0x000fe20000000800 */
[----:B------:R-:W-:Y:S01]  /*4ca0*/  ULDC UR5, c[0x0][0x10] ;  /* 0x0000040000057ab9 */ /* 0x000fe20000000800 */
[----:B------:R-:W-:Y:S01]  /*4cb0*/  UMOV UR7, 0xffffffff ;  /* 0xffffffff00077882 */ /* 0x000fe20000000000 */
[----:B------:R-:W-:Y:S01]  /*4cc0*/  UMOV UR8, 0x1 ;  /* 0x0000000100087882 */ /* 0x000fe20000000000 */
[----:B------:R-:W-:Y:S01]  /*4cd0*/  UIMAD.WIDE.U32 UR4, UR4, UR5, URZ ;  /* 0x00000005040472a5 */ /* 0x000fe2000f8e003f */
[----:B------:R-:W-:Y:S01]  /*4ce0*/  IMAD.MOV.U32 R9, RZ, RZ, 0x1 ;  /* 0x00000001ff097424 */ /* 0x000fe200078e00ff */
[----:B------:R-:W-:Y:S01]  /*4cf0*/  USHF.L.U32 UR7, UR7, UR6, URZ ;  /* 0x0000000607077299 */ /* 0x000fe2000800063f */
[----:B------:R-:W-:Y:S01]  /*4d00*/  LOP3.LUT R8, R19, 0x2, RZ, 0xfc, !PT ;  /* 0x0000000213087812 */ /* 0x000fe200078efcff */
[----:B------:R-:W-:-:S02]  /*4d10*/  USHF.L.U32 UR18, UR8, UR6, URZ ;  /* 0x0000000608127299 */ /* 0x000fc4000800063f */
[----:B------:R-:W-:Y:S01]  /*4d20*/  ULOP3.LUT UR17, URZ, UR7, URZ, 0x33, !UPT ;  /* 0x000000073f117292 */ /* 0x000fe2000f8e333f */
[----:B------:R-:W-:Y:S01]  /*4d30*/  ULDC UR6, c[0x0][0x14] ;  /* 0x0000050000067ab9 */ /* 0x000fe20000000800 */
[----:B------:R-:W-:Y:S01]  /*4d40*/  ULDC.64 UR22, c[0x0][0x198] ;  /* 0x0000660000167ab9 */ /* 0x000fe20000000a00 */
[----:B------:R-:W-:Y:S02]  /*4d50*/  UIMAD.WIDE.U32 UR20, UR4, UR6, URZ ;  /* 0x00000006041472a5 */ /* 0x000fe4000f8e003f */
[----:B------:R-:W-:Y:S01]  /*4d60*/  UIMAD UR13, UR5, UR6, URZ ;  /* 0x00000006050d72a4 */ /* 0x000fe2000f8e023f */
[----:B0-----:R-:W-:-:S03]  /*4d70*/  VIADD R0, R0, 0xf ;  /* 0x0000000f00007836 */ /* 0x001fc60000000000 */
[----:B------:R-:W-:Y:S02]  /*4d80*/  UIADD3 UR13, UR21, UR13, URZ ;  /* 0x0000000d150d7290 */ /* 0x000fe4000fffe03f */
[----:B------:R-:W-:-:S04]  /*4d90*/  SHF.R.S32.HI R3, RZ, 0x1f, R0 ;  /* 0x0000001fff037819 */ /* 0x000fc80000011400 */
[----:B------:R-:W-:Y:S01]  /*4da0*/  LEA.HI R10, R3, R0, RZ, 0x4 ;  /* 0x00000000030a7211 */ /* 0x000fe200078f20ff */
[C---:B-1----:R-:W-:Y:S02]  /*4db0*/  IMAD.SHL.U32 R11, R12.reuse, 0x8, RZ ;  /* 0x000000080c0b7824 */ /* 0x042fe400078e00ff */
[----:B------:R-:W-:Y:S01]  /*4dc0*/  IMAD.SHL.U32 R12, R12, 0x80, RZ ;  /* 0x000000800c0c7824 */ /* 0x000fe200078e00ff */
[----:B------:R-:W-:Y:S01]  /*4dd0*/  SHF.R.S32.HI R10, RZ, 0x4, R10 ;  /* 0x00000004ff0a7819 */ /* 0x000fe2000001140a */
[----:B------:R-:W-:Y:S01]  /*4de0*/  IMAD.MOV.U32 R0, RZ, RZ, 0x1 ;  /* 0x00000001ff007424 */ /* 0x000fe200078e00ff */
[----:B------:R-:W-:Y:S01]  /*4df0*/  LOP3.LUT R11, R11, 0x8, RZ, 0xc0, !PT ;  /* 0x000000080b0b7812 */ /* 0x000fe200078ec0ff */
[----:B------:R-:W-:Y:S01]  /*4e00*/  IMAD.MOV.U32 R3, RZ, RZ, RZ ;  /* 0x000000ffff037224 */ /* 0x000fe200078e00ff */
[----:B------:R-:W-:Y:S01]  /*4e10*/  LOP3.LUT R12, R12, 0x80, RZ, 0xc0, !PT ;  /* 0x000000800c0c7812 */ /* 0x000fe200078ec0ff */
[----:B------:R-:W-:-:S07]  /*4e20*/  VIADD R13, R10, 0x1 ;  /* 0x000000010a0d7836 */ /* 0x000fce0000000000 */
.L_x_90:
[----:B------:R-:W-:-:S03]  /*4e30*/  UMOV UR4, 0xffffffff ;  /* 0xffffffff00047882 */ /* 0x000fc60000000000 */
[----:B------:R-:W-:Y:S05]  /*4e40*/  BRA.DIV UR4, `(.L_x_80) ;  /* 0x0000001604a07947 */ /* 0x000fea000b800000 */
[----:B------:R-:W-:-:S13]  /*4e50*/  ELECT P6, URZ, PT ;  /* 0x00000000003f782f */ /* 0x000fda00038c0000 */
.L_x_115:
[----:B------:R-:W0:Y:S01]  /*4e60*/  LDC R4, c[0x0][0x28c] ;  /* 0x0000a300ff047b82 */ /* 0x000e220000000800 */
[----:B------:R-:W-:Y:S01]  /*4e70*/  BSSY B1, `(.L_x_81) ;  /* 0x0000038000017945 */ /* 0x000fe20003800000 */
[----:B0-----:R-:W-:-:S13]  /*4e80*/  ISETP.LT.OR P6, PT, R4, 0x1, !P6 ;  /* 0x000000010400780c */ /* 0x001fda00077c1670 */
[----:B------:R-:W-:Y:S05]  /*4e90*/  @P6 BRA `(.L_x_82) ;  /* 0x0000000000d46947 */ /* 0x000fea0003800000 */
[----:B------:R-:W-:Y:S02]  /*4ea0*/  IMAD R20, R20, 0x10, R11 ;  /* 0x0000001014147824 */ /* 0x000fe400078e020b */
[----:B------:R-:W-:Y:S02]  /*4eb0*/  IMAD R21, R21, 0x180, RZ ;  /* 0x0000018015157824 */ /* 0x000fe400078e02ff */
[----:B------:R-:W-:Y:S02]  /*4ec0*/  IMAD.MOV.U32 R24, RZ, RZ, RZ ;  /* 0x000000ffff187224 */ /* 0x000fe400078e00ff */
[----:B------:R-:W-:Y:S02]  /*4ed0*/  IMAD.MOV.U32 R4, RZ, RZ, R13 ;  /* 0x000000ffff047224 */ /* 0x000fe400078e000d */
[----:B------:R-:W-:Y:S02]  /*4ee0*/  IMAD.MOV.U32 R5, RZ, RZ, R0 ;  /* 0x000000ffff057224 */ /* 0x000fe400078e0000 */
[----:B------:R-:W-:-:S07]  /*4ef0*/  IMAD.MOV.U32 R7, RZ, RZ, R3 ;  /* 0x000000ffff077224 */ /* 0x000fce00078e0003 */
.L_x_85:
[----:B------:R-:W0:Y:S01]  /*4f00*/  S2R R15, SR_CgaCtaId ;  /* 0x00000000000f7919 */ /* 0x000e220000008800 */
[----:B------:R-:W-:Y:S02]  /*4f10*/  MOV R14, 0x400 ;  /* 0x00000400000e7802 */ /* 0x000fe40000000f00 */
[----:B------:R-:W-:Y:S02]  /*4f20*/  LOP3.LUT P1, RZ, R18, 0x7f, RZ, 0xc0, !PT ;  /* 0x0000007f12ff7812 */ /* 0x000fe4000782c0ff */
[----:B0-----:R-:W-:Y:S02]  /*4f30*/  LEA R22, R15, R14, 0x18 ;  /* 0x0000000e0f167211 */ /* 0x001fe400078ec0ff */
[----:B------:R-:W-:-:S09]  /*4f40*/  SHF.L.U32 R14, R5, 0x1f, RZ ;  /* 0x0000001f050e7819 */ /* 0x000fd200000006ff */
[----:B------:R-:W0:Y:S01]  /*4f50*/  @!P1 LDC R15, c[0x0][0x500] ;  /* 0x00014000ff0f9b82 */ /* 0x000e220000000800 */
[----:B------:R-:W-:-:S04]  /*4f60*/  IMAD R23, R7, 0x8, R22 ;  /* 0x0000000807177824 */ /* 0x000fc800078e0216 */
[----:B------:R-:W1:Y:S02]  /*4f70*/  SYNCS.PHASECHK.TRANS64.TRYWAIT P0, [R23+URZ+0x90], R14 ;  /* 0x0000900e170075a7 */ /* 0x000e64000800017f */
[----:B-1----:R-:W-:Y:S05]  /*4f80*/  @!P0 BRA `(.L_x_83) ;  /* 0x0000001400708947 */ /* 0x002fea0003800000 */
.L_x_116:
[----:B-1----:R-:W-:Y:S01]  /*4f90*/  PRMT R14, R8, 0x9910, RZ ;  /* 0x00009910080e7816 */ /* 0x002fe200000000ff */
[----:B0-----:R0:W-:Y:S03]  /*4fa0*/  @!P1 SYNCS.ARRIVE.TRANS64 RZ, [R23+URZ], R15 ;  /* 0x0000000f17ff99a7 */ /* 0x0011e6000800003f */
[----:B------:R-:W-:-:S13]  /*4fb0*/  ISETP.NE.AND P0, PT, R14, 0x2, PT ;  /* 0x000000020e00780c */ /* 0x000fda0003f05270 */
[----:B0-----:R-:W-:Y:S05]  /*4fc0*/  @P0 BRA `(.L_x_84) ;  /* 0x0000000000040947 */ /* 0x001fea0003800000 */
[----:B------:R-:W-:Y:S01]  /*4fd0*/  BPT.TRAP 0x1 ;  /* 0x000000040000795c */ /* 0x000fe20000300000 */
.L_x_84:
[----:B------:R-:W-:Y:S01]  /*4fe0*/  IMAD R15, R7, 0x3000, R22 ;  /* 0x00003000070f7824 */ /* 0x000fe200078e0216 */
[----:B------:R-:W-:Y:S01]  /*4ff0*/  R2UR UR9, R23 ;  /* 0x00000000170972ca */ /* 0x000fe200000e0000 */
[----:B------:R-:W-:Y:S01]  /*5000*/  IMAD R14, R7, 0x100, R12 ;  /* 0x00000100070e7824 */ /* 0x000fe200078e020c */
[----:B------:R-:W-:Y:S01]  /*5010*/  UIADD3 UR4, UP0, UR22, 0xf0, URZ ;  /* 0x000000f016047890 */ /* 0x000fe2000ff1e03f */
[----:B------:R-:W-:Y:S01]  /*5020*/  VIADD R4, R4, 0xffffffff ;  /* 0xffffffff04047836 */ /* 0x000fe20000000000 */
[----:B------:R-:W-:Y:S01]  /*5030*/  R2UR UR5, R15 ;  /* 0x000000000f0572ca */ /* 0x000fe200000e0000 */
[----:B------:R-:W-:Y:S01]  /*5040*/  IMAD R14, R14, 0x2, R22 ;  /* 0x000000020e0e7824 */ /* 0x000fe200078e0216 */
[----:B------:R-:W-:Y:S01]  /*5050*/  R2UR UR11, R21 ;  /* 0x00000000150b72ca */ /* 0x000fe200000e0000 */
[----:B------:R-:W-:Y:S01]  /*5060*/  UIADD3 UR24, UP1, UR22, 0x1f0, URZ ;  /* 0x000001f016187890 */ /* 0x000fe2000ff3e03f */
[----:B------:R-:W-:Y:S01]  /*5070*/  R2UR UR10, R24 ;  /* 0x00000000180a72ca */ /* 0x000fe200000e0000 */
[----:B------:R-:W-:Y:S01]  /*5080*/  VIADD R7, R7, 0x1 ;  /* 0x0000000107077836 */ /* 0x000fe20000000000 */
[----:B------:R-:W-:Y:S01]  /*5090*/  R2UR UR8, R14 ;  /* 0x000000000e0872ca */ /* 0x000fe200000e0000 */
[----:B------:R-:W-:Y:S01]  /*50a0*/  UIADD3.X UR25, URZ, UR23, URZ, UP1, !UPT ;  /* 0x000000173f197290 */ /* 0x000fe20008ffe43f */
[----:B------:R-:W-:Y:S01]  /*50b0*/  R2UR UR12, R6 ;  /* 0x00000000060c72ca */ /* 0x000fe200000e0000 */
[----:B------:R-:W-:Y:S01]  /*50c0*/  UMOV UR6, 0x0 ;  /* 0x0000000000067882 */ /* 0x000fe20000000000 */
[----:B------:R-:W-:Y:S01]  /*50d0*/  R2UR UR19, R20 ;  /* 0x00000000141372ca */ /* 0x000fe200000e0000 */
[----:B------:R-:W-:Y:S01]  /*50e0*/  UMOV UR7, 0x10000000 ;  /* 0x1000000000077882 */ /* 0x000fe20000000000 */
[----:B------:R-:W-:Y:S01]  /*50f0*/  ISETP.GT.AND P1, PT, R4, 0x1, PT ;  /* 0x000000010400780c */ /* 0x000fe20003f24270 */
[----:B------:R-:W-:Y:S01]  /*5100*/  UIADD3 UR14, UR5, 0x200, URZ ;  /* 0x00000200050e7890 */ /* 0x000fe2000fffe03f */
[C---:B------:R-:W-:Y:S01]  /*5110*/  ISETP.NE.AND P0, PT, R7.reuse, 0x12, PT ;  /* 0x000000120700780c */ /* 0x040fe20003f05270 */
[----:B------:R-:W-:Y:S01]  /*5120*/  UIADD3.X UR5, URZ, UR23, URZ, UP0, !UPT ;  /* 0x000000173f057290 */ /* 0x000fe200087fe43f */
[----:B------:R-:W-:Y:S01]  /*5130*/  VIADD R24, R24, 0x10 ;  /* 0x0000001018187836 */ /* 0x000fe20000000000 */
[----:B------:R-:W-:Y:S01]  /*5140*/  UMOV UR26, 0x30000 ;  /* 0x00030000001a7882 */ /* 0x000fe20000000000 */
[----:B------:R-:W-:Y:S01]  /*5150*/  SEL R14, RZ, 0x1, P0 ;  /* 0x00000001ff0e7807 */ /* 0x000fe20000000000 */
[----:B------:R-:W-:Y:S01]  /*5160*/  UIADD3 UR15, UR8, 0x36200, URZ ;  /* 0x00036200080f7890 */ /* 0x000fe2000fffe03f */
[----:B------:R-:W-:-:S02]  /*5170*/  SEL R7, R7, RZ, P0 ;  /* 0x000000ff07077207 */ /* 0x000fc40000000000 */
[----:B------:R-:W-:Y:S01]  /*5180*/  UMOV UR8, UR14 ;  /* 0x0000000e00087c82 */ /* 0x000fe20008000000 */
[----:B------:R-:W-:Y:S01]  /*5190*/  LOP3.LUT R5, R5, R14, RZ, 0x3c, !PT ;  /* 0x0000000e05057212 */ /* 0x000fe200078e3cff */
[----:B------:R0:W-:Y:S02]  /*51a0*/  UTMALDG.3D [UR8], [UR4], desc[UR6] ;  /* 0x00000608040075b4 */ /* 0x0001e40008011000 */
[----:B0-----:R-:W-:Y:S01]  /*51b0*/  UMOV UR8, UR15 ;  /* 0x0000000f00087c82 */ /* 0x001fe20008000000 */
[----:B------:R-:W-:Y:S02]  /*51c0*/  UMOV UR11, UR19 ;  /* 0x00000013000b7c82 */ /* 0x000fe40008000000 */
[----:B------:R0:W-:Y:S02]  /*51d0*/  UTMALDG.3D.MULTICAST [UR8], [UR24], UR26, desc[UR6] ;  /* 0x00000608180073b4 */ /* 0x0001e4000801181a */
[----:B0-----:R-:W-:Y:S05]  /*51e0*/  @P1 BRA `(.L_x_85) ;  /* 0xfffffffc00441947 */ /* 0x001fea000383ffff */
.L_x_82:
[----:B------:R-:W-:Y:S05]  /*51f0*/  BSYNC B1 ;  /* 0x0000000000017941 */ /* 0x000fea0003800000 */
.L_x_81:
[----:B------:R-:W-:Y:S01]  /*5200*/  LOP3.LUT P1, RZ, R9, 0xff, RZ, 0xc0, !PT ;  /* 0x000000ff09ff7812 */ /* 0x000fe2000782c0ff */
[C---:B------:R-:W-:Y:S01]  /*5210*/  IMAD.IADD R6, R10.reuse, 0x1, R3 ;  /* 0x000000010a067824 */ /* 0x040fe200078e0203 */
[----:B------:R-:W-:Y:S01]  /*5220*/  ULDC.64 UR4, c[0x0][0x650] ;  /* 0x0001940000047ab9 */ /* 0x000fe20000000a00 */
[----:B------:R-:W-:Y:S01]  /*5230*/  ISETP.GE.U32.AND P2, PT, R10, 0x12, PT ;  /* 0x000000120a00780c */ /* 0x000fe20003f46070 */
[----:B------:R-:W-:Y:S01]  /*5240*/  BSSY B1, `(.L_x_86) ;  /* 0x000006c000017945 */ /* 0x000fe20003800000 */
[----:B------:R-:W-:Y:S01]  /*5250*/  IMAD.MOV.U32 R21, RZ, RZ, -0x1 ;  /* 0xffffffffff157424 */ /* 0x000fe200078e00ff */
[----:B------:R-:W-:Y:S01]  /*5260*/  ISETP.GT.U32.AND P0, PT, R6, 0x11, PT ;  /* 0x000000110600780c */ /* 0x000fe20003f04070 */
[----:B------:R-:W-:Y:S01]  /*5270*/  IMAD.MOV.U32 R20, RZ, RZ, -0x1 ;  /* 0xffffffffff147424 */ /* 0x000fe200078e00ff */
[----:B------:R-:W-:Y:S02]  /*5280*/  PRMT R9, RZ, 0x7610, R9 ;  /* 0x00007610ff097816 */ /* 0x000fe40000000009 */
[----:B------:R-:W-:-:S03]  /*5290*/  ISETP.LT.U32.AND P0, PT, R10, 0x12, P0 ;  /* 0x000000120a00780c */ /* 0x000fc60000701070 */
[----:B------:R-:W0:Y:S01]  /*52a0*/  @P1 S2R R5, SR_CgaCtaId ;  /* 0x0000000000051919 */ /* 0x000e220000008800 */
[----:B------:R-:W-:-:S04]  /*52b0*/  @P1 MOV R4, 0x400 ;  /* 0x0000040000041802 */ /* 0x000fc80000000f00 */
[----:B0-----:R-:W-:Y:S01]  /*52c0*/  @P1 LEA R3, R5, R4, 0x18 ;  /* 0x0000000405031211 */ /* 0x001fe200078ec0ff */
[----:B------:R-:W-:-:S03]  /*52d0*/  IMAD.WIDE.U32 R4, R6, 0x38e38e39, RZ ;  /* 0x38e38e3906047825 */ /* 0x000fc600078e00ff */
[----:B------:R0:W-:Y:S01]  /*52e0*/  @P1 SYNCS.ARRIVE.TRANS64.A1T0 RZ, [R3+URZ+0x138], RZ ;  /* 0x000138ff03ff19a7 */ /* 0x0001e2000810003f */
[----:B------:R-:W-:Y:S02]  /*52f0*/  IADD3 R16, P1, R16, UR20, RZ ;  /* 0x0000001410107c10 */ /* 0x000fe4000ff3e0ff */
[----:B------:R-:W-:Y:S02]  /*5300*/  SHF.R.U32.HI R5, RZ, 0x2, R5 ;  /* 0x00000002ff057819 */ /* 0x000fe40000011605 */
[----:B------:R-:W-:Y:S02]  /*5310*/  IADD3.X R17, R17, UR13, RZ, P1, !PT ;  /* 0x0000000d11117c10 */ /* 0x000fe40008ffe4ff */
[----:B------:R-:W-:Y:S02]  /*5320*/  PRMT R4, RZ, 0x7610, R4 ;  /* 0x00007610ff047816 */ /* 0x000fe40000000004 */
[----:B0-----:R-:W-:Y:S02]  /*5330*/  SEL R3, RZ, 0x1, !P0 ;  /* 0x00000001ff037807 */ /* 0x001fe40004000000 */
[----:B------:R-:W-:-:S02]  /*5340*/  ISETP.GE.U32.AND P0, PT, R16, UR4, PT ;  /* 0x0000000410007c0c */ /* 0x000fc4000bf06070 */
[----:B------:R-:W-:Y:S01]  /*5350*/  LOP3.LUT R0, R0, R3, RZ, 0x3c, !PT ;  /* 0x0000000300007212 */ /* 0x000fe200078e3cff */
[----:B------:R-:W-:Y:S01]  /*5360*/  IMAD R3, R5, -0x12, R6 ;  /* 0xffffffee05037824 */ /* 0x000fe200078e0206 */
[----:B------:R-:W-:Y:S01]  /*5370*/  ISETP.GE.U32.AND.EX P0, PT, R17, UR5, PT, P0 ;  /* 0x0000000511007c0c */ /* 0x000fe2000bf06100 */
[----:B------:R-:W-:Y:S01]  /*5380*/  IMAD.MOV.U32 R6, RZ, RZ, -0x1 ;  /* 0xffffffffff067424 */ /* 0x000fe200078e00ff */
[----:B------:R-:W-:-:S11]  /*5390*/  @P2 LOP3.LUT R0, R0, 0x1, R5, 0x78, !PT ;  /* 0x0000000100002812 */ /* 0x000fd600078e7805 */
[----:B------:R-:W-:Y:S05]  /*53a0*/  @P0 BRA `(.L_x_87) ;  /* 0x0000000400540947 */ /* 0x000fea0003800000 */
[----:B------:R-:W0:Y:S01]  /*53b0*/  S2R R15, SR_CTAID.X ;  /* 0x00000000000f7919 */ /* 0x000e220000002500 */
[----:B------:R-:W-:Y:S01]  /*53c0*/  ULDC.64 UR4, c[0x0][0x628] ;  /* 0x00018a0000047ab9 */ /* 0x000fe20000000a00 */
[----:B------:R-:W-:Y:S01]  /*53d0*/  ULDC UR7, c[0x0][0x630] ;  /* 0x00018c0000077ab9 */ /* 0x000fe20000000800 */
[----:B------:R-:W-:Y:S01]  /*53e0*/  ISETP.NE.U32.AND P0, PT, RZ, UR4, PT ;  /* 0x00000004ff007c0c */ /* 0x000fe2000bf05070 */
[----:B------:R-:W1:Y:S01]  /*53f0*/  S2R R20, SR_CTAID.Y ;  /* 0x0000000000147919 */ /* 0x000e620000002600 */
[----:B------:R-:W-:Y:S01]  /*5400*/  ULDC UR8, c[0x0][0x150] ;  /* 0x0000540000087ab9 */ /* 0x000fe20000000800 */
[----:B------:R-:W-:Y:S01]  /*5410*/  IMAD.MOV.U32 R4, RZ, RZ, R16 ;  /* 0x000000ffff047224 */ /* 0x000fe200078e0010 */
[----:B------:R-:W-:Y:S01]  /*5420*/  ISETP.NE.AND.EX P0, PT, RZ, UR5, PT, P0 ;  /* 0x00000005ff007c0c */ /* 0x000fe2000bf05300 */
[----:B------:R-:W-:Y:S01]  /*5430*/  IMAD.MOV.U32 R5, RZ, RZ, R17 ;  /* 0x000000ffff057224 */ /* 0x000fe200078e0011 */
[----:B0-----:R-:W-:-:S11]  /*5440*/  I2FP.F32.U32 R22, R15 ;  /* 0x0000000f00167245 */ /* 0x001fd60000201000 */
[----:B------:R-:W-:Y:S05]  /*5450*/  @!P0 BRA `(.L_x_88) ;  /* 0x0000000000288947 */ /* 0x000fea0003800000 */
[----:B------:R-:W-:Y:S02]  /*5460*/  ULDC UR6, c[0x0][0x634] ;  /* 0x00018d0000067ab9 */ /* 0x000fe40000000800 */
[----:B------:R-:W-:-:S05]  /*5470*/  IADD3 R5, P0, R16, UR6, RZ ;  /* 0x0000000610057c10 */ /* 0x000fca000ff1e0ff */
[----:B------:R-:W-:-:S04]  /*5480*/  IMAD.X R21, RZ, RZ, R17, P0 ;  /* 0x000000ffff157224 */ /* 0x000fc800000e0611 */
[----:B------:R-:W-:-:S04]  /*5490*/  IMAD.WIDE.U32 R6, R21, UR4, RZ ;  /* 0x0000000415067c25 */ /* 0x000fc8000f8e00ff */
[----:B------:R-:W-:-:S04]  /*54a0*/  IMAD.WIDE.U32 R6, P0, R5, UR5, R6 ;  /* 0x0000000505067c25 */ /* 0x000fc8000f800006 */
[----:B------:R-:W-:-:S04]  /*54b0*/  IMAD.WIDE.U32 R4, R5, UR4, RZ ;  /* 0x0000000405047c25 */ /* 0x000fc8000f8e00ff */
[----:B------:R-:W-:Y:S01]  /*54c0*/  IMAD.MOV.U32 R4, RZ, RZ, R7 ;  /* 0x000000ffff047224 */ /* 0x000fe200078e0007 */
[----:B------:R-:W-:Y:S01]  /*54d0*/  IADD3 RZ, P1, R5, R6, RZ ;  /* 0x0000000605ff7210 */ /* 0x000fe20007f3e0ff */
[----:B------:R-:W-:-:S04]  /*54e0*/  IMAD.X R5, RZ, RZ, RZ, P0 ;  /* 0x000000ffff057224 */ /* 0x000fc800000e06ff */
[----:B------:R-:W-:-:S08]  /*54f0*/  IMAD.WIDE.U32.X R4, R21, UR5, R4, P1 ;  /* 0x0000000515047c25 */ /* 0x000fd000088e0404 */
.L_x_88:
[--C-:B------:R-:W-:Y:S01]  /*5500*/  SHF.R.U64 R14, R4, UR7, R5.reuse ;  /* 0x00000007040e7c19 */ /* 0x100fe20008001205 */
[----:B------:R-:W-:Y:S01]  /*5510*/  FMUL R22, R22, UR8 ;  /* 0x0000000816167c20 */ /* 0x000fe20008400000 */
[----:B------:R-:W-:Y:S01]  /*5520*/  SHF.R.U32.HI R4, RZ, UR7, R5 ;  /* 0x00000007ff047c19 */ /* 0x000fe20008011605 */
[----:B------:R-:W0:Y:S01]  /*5530*/  LDC R6, c[0x0][0x144] ;  /* 0x00005100ff067b82 */ /* 0x000e220000000800 */
[----:B------:R-:W-:Y:S01]  /*5540*/  IADD3 R5, P0, RZ, -R14, RZ ;  /* 0x8000000eff057210 */ /* 0x000fe20007f1e0ff */
[----:B------:R-:W-:Y:S01]  /*5550*/  ULDC UR6, c[0x0][0x154] ;  /* 0x0000550000067ab9 */ /* 0x000fe20000000800 */
[----:B-1----:R-:W-:Y:S01]  /*5560*/  I2FP.F32.U32 R7, R20 ;  /* 0x0000001400077245 */ /* 0x002fe20000201000 */
[----:B------:R-:W1:Y:S01]  /*5570*/  F2I.U32.TRUNC.NTZ R22, R22 ;  /* 0x0000001600167305 */ /* 0x000e62000020f000 */
[----:B------:R-:W-:Y:S01]  /*5580*/  ULDC.64 UR4, c[0x0][0x620] ;  /* 0x0001880000047ab9 */ /* 0x000fe20000000a00 */
[----:B------:R-:W-:Y:S01]  /*5590*/  IMAD.X R4, RZ, RZ, ~R4, P0 ;  /* 0x000000ffff047224 */ /* 0x000fe200000e0e04 */
[----:B------:R-:W-:Y:S01]  /*55a0*/  ISETP.NE.AND P2, PT, R2, 0x1, PT ;  /* 0x000000010200780c */ /* 0x000fe20003f45270 */
[----:B------:R-:W-:Y:S01]  /*55b0*/  FMUL R23, R7, UR6 ;  /* 0x0000000607177c20 */ /* 0x000fe20008400000 */
[----:B------:R-:W2:Y:S01]  /*55c0*/  LDC R25, c[0x0][0x148] ;  /* 0x00005200ff197b82 */ /* 0x000ea20000000800 */
[----:B------:R-:W-:Y:S01]  /*55d0*/  IMAD R4, R4, UR4, RZ ;  /* 0x0000000404047c24 */ /* 0x000fe2000f8e02ff */
[----:B------:R-:W-:-:S02]  /*55e0*/  ULDC.64 UR6, c[0x0][0x640] ;  /* 0x0001900000067ab9 */ /* 0x000fc40000000a00 */
[----:B------:R-:W-:Y:S01]  /*55f0*/  ISETP.NE.U32.AND P0, PT, RZ, UR6, PT ;  /* 0x00000006ff007c0c */ /* 0x000fe2000bf05070 */
[----:B------:R-:W3:Y:S01]  /*5600*/  F2I.U32.TRUNC.NTZ R23, R23 ;  /* 0x0000001700177305 */ /* 0x000ee2000020f000 */
[C---:B------:R-:W-:Y:S02]  /*5610*/  IMAD R7, R5.reuse, UR5, R4 ;  /* 0x0000000505077c24 */ /* 0x040fe4000f8e0204 */
[----:B------:R-:W-:Y:S01]  /*5620*/  IMAD.WIDE.U32 R4, R5, UR4, R16 ;  /* 0x0000000405047c25 */ /* 0x000fe2000f8e0010 */
[----:B------:R-:W-:Y:S01]  /*5630*/  ULDC UR4, c[0x0][0x618] ;  /* 0x0001860000047ab9 */ /* 0x000fe20000000800 */
[----:B------:R-:W-:Y:S02]  /*5640*/  ISETP.NE.AND.EX P0, PT, RZ, UR7, PT, P0 ;  /* 0x00000007ff007c0c */ /* 0x000fe4000bf05300 */
[----:B------:R-:W-:Y:S02]  /*5650*/  IMAD.IADD R5, R5, 0x1, R7 ;  /* 0x0000000105057824 */ /* 0x000fe400078e0207 */
[----:B-1----:R-:W-:-:S03]  /*5660*/  IMAD.MOV R22, RZ, RZ, -R22 ;  /* 0x000000ffff167224 */ /* 0x002fc600078e0a16 */
[----:B------:R-:W-:Y:S01]  /*5670*/  SHF.R.U64 R21, R4, UR4, R5 ;  /* 0x0000000404157c19 */ /* 0x000fe20008001205 */
[----:B0-----:R-:W-:Y:S01]  /*5680*/  IMAD R15, R6, R22, R15 ;  /* 0x00000016060f7224 */ /* 0x001fe200078e020f */
[----:B------:R-:W-:Y:S01]  /*5690*/  SHF.R.U32.HI R4, RZ, UR4, R5 ;  /* 0x00000004ff047c19 */ /* 0x000fe20008011605 */
[----:B------:R-:W-:Y:S01]  /*56a0*/  ULDC UR4, c[0x0][0x608] ;  /* 0x0001820000047ab9 */ /* 0x000fe20000000800 */
[----:B---3--:R-:W-:Y:S02]  /*56b0*/  IMAD.MOV R6, RZ, RZ, -R23 ;  /* 0x000000ffff067224 */ /* 0x008fe400078e0a17 */
[--C-:B------:R-:W-:Y:S02]  /*56c0*/  SHF.R.U64 R22, R21, UR4, R4.reuse ;  /* 0x0000000415167c19 */ /* 0x100fe40008001204 */
[----:B------:R-:W-:Y:S01]  /*56d0*/  SHF.R.U32.HI R5, RZ, UR4, R4 ;  /* 0x00000004ff057c19 */ /* 0x000fe20008011604 */
[----:B------:R-:W-:Y:S01]  /*56e0*/  ULDC UR4, c[0x0][0x658] ;  /* 0x0001960000047ab9 */ /* 0x000fe20000000800 */
[----:B--2---:R-:W-:-:S02]  /*56f0*/  @P2 IMAD R15, R25, R6, R20 ;  /* 0x00000006190f2224 */ /* 0x004fc400078e0214 */
[--C-:B------:R-:W-:Y:S02]  /*5700*/  SHF.R.U64 R20, R22, UR4, R5.reuse ;  /* 0x0000000416147c19 */ /* 0x100fe40008001205 */
[----:B------:R-:W-:-:S03]  /*5710*/  SHF.R.U32.HI R23, RZ, UR4, R5 ;  /* 0x00000004ff177c19 */ /* 0x000fc60008011605 */
[----:B------:R-:W-:Y:S02]  /*5720*/  IMAD.MOV.U32 R6, RZ, RZ, R20 ;  /* 0x000000ffff067224 */ /* 0x000fe400078e0014 */
[----:B------:R-:W-:Y:S01]  /*5730*/  IMAD.MOV.U32 R5, RZ, RZ, R23 ;  /* 0x000000ffff057224 */ /* 0x000fe200078e0017 */
[----:B------:R-:W-:Y:S06]  /*5740*/  @!P0 BRA `(.L_x_89) ;  /* 0x00000000002c8947 */ /* 0x000fec0003800000 */
        /* <DEDUP_REMOVED lines=9> */
[----:B------:R-:W-:-:S04]  /*57e0*/  IMAD.WIDE.U32.X R4, R23, UR7, R4, P1 ;  /* 0x0000000717047c25 */ /* 0x000fc800088e0404 */
[----:B------:R-:W-:-:S07]  /*57f0*/  IMAD.MOV.U32 R6, RZ, RZ, R4 ;  /* 0x000000ffff067224 */ /* 0x000fce00078e0004 */
.L_x_89:
[----:B------:R-:W-:Y:S01]  /*5800*/  ULDC UR4, c[0x0][0x648] ;  /* 0x0001920000047ab9 */ /* 0x000fe20000000800 */
[----:B------:R-:W-:Y:S01]  /*5810*/  LOP3.LUT R4, R22, UR17, RZ, 0xc0, !PT ;  /* 0x0000001116047c12 */ /* 0x000fe2000f8ec0ff */
[----:B------:R-:W-:Y:S01]  /*5820*/  ULDC UR5, c[0x0][0x610] ;  /* 0x0001840000057ab9 */ /* 0x000fe20000000800 */
[----:B------:R-:W-:Y:S01]  /*5830*/  SHF.R.U64 R5, R6, UR4, R5 ;  /* 0x0000000406057c19 */ /* 0x000fe20008001205 */
[----:B------:R-:W-:Y:S01]  /*5840*/  ULDC UR4, c[0x0][0x638] ;  /* 0x00018e0000047ab9 */ /* 0x000fe20000000800 */
[----:B------:R-:W-:-:S03]  /*5850*/  LOP3.LUT R21, R21, UR16, RZ, 0xc0, !PT ;  /* 0x0000001015157c12 */ /* 0x000fc6000f8ec0ff */
[----:B------:R-:W-:Y:S02]  /*5860*/  IMAD.MOV R7, RZ, RZ, -R5 ;  /* 0x000000ffff077224 */ /* 0x000fe400078e0a05 */
[----:B------:R-:W-:Y:S02]  /*5870*/  IMAD R4, R5, UR18, R4 ;  /* 0x0000001205047c24 */ /* 0x000fe4000f8e0204 */
[----:B------:R-:W-:Y:S01]  /*5880*/  IMAD R20, R7, UR4, R20 ;  /* 0x0000000407147c24 */ /* 0x000fe2000f8e0214 */
[----:B------:R-:W-:Y:S01]  /*5890*/  ULDC UR4, c[0x0][0x600] ;  /* 0x0001800000047ab9 */ /* 0x000fe20000000800 */
[----:B------:R-:W-:Y:S02]  /*58a0*/  IMAD R15, R4, UR5, R15 ;  /* 0x00000005040f7c24 */ /* 0x000fe4000f8e020f */
[----:B------:R-:W-:Y:S02]  /*58b0*/  IMAD R6, R20, UR4, R21 ;  /* 0x0000000414067c24 */ /* 0x000fe4000f8e0215 */
[----:B------:R-:W-:-:S03]  /*58c0*/  IMAD.MOV.U32 R4, RZ, RZ, 0x1 ;  /* 0x00000001ff047424 */ /* 0x000fc600078e00ff */
[----:B------:R-:W-:Y:S02]  /*58d0*/  SEL R20, R6, R15, !P2 ;  /* 0x0000000f06147207 */ /* 0x000fe40005000000 */
[----:B------:R-:W-:Y:S01]  /*58e0*/  SEL R21, R15, R6, !P2 ;  /* 0x000000060f157207 */ /* 0x000fe20005000000 */
[----:B------:R-:W-:-:S07]  /*58f0*/  IMAD.MOV.U32 R6, RZ, RZ, R14 ;  /* 0x000000ffff067224 */ /* 0x000fce00078e000e */
.L_x_87:
[----:B------:R-:W-:Y:S05]  /*5900*/  BSYNC B1 ;  /* 0x0000000000017941 */ /* 0x000fea0003800000 */
.L_x_86:
[----:B------:R-:W-:-:S13]  /*5910*/  LOP3.LUT P0, RZ, R4, 0xff, RZ, 0xc0, !PT ;  /* 0x000000ff04ff7812 */ /* 0x000fda000780c0ff */
[----:B------:R-:W-:Y:S05]  /*5920*/  @P0 BRA `(.L_x_90) ;  /* 0xfffffff400400947 */ /* 0x000fea000383ffff */
[----:B------:R-:W-:Y:S05]  /*5930*/  BSYNC B0 ;  /* 0x0000000000007941 */ /* 0x000fea0003800000 */
.L_x_79:
[----:B------:R-:W-:-:S03]  /*5940*/  UMOV UR4, 0xffffffff ;  /* 0xffffffff00047882 */ /* 0x000fc60000000000 */
[----:B------:R-:W-:Y:S05]  /*5950*/  BRA.DIV UR4, `(.L_x_91) ;  /* 0x0000000e04107947 */ /* 0x000fea000b800000 */
[----:B------:R-:W-:-:S13]  /*5960*/  ELECT P6, URZ, PT ;  /* 0x00000000003f782f */ /* 0x000fda00038c0000 */
.L_x_119:
[----:B------:R-:W-:Y:S04]  /*5970*/  BSSY B0, `(.L_x_92) ;  /* 0x00000a9000007945 */ /* 0x000fe80003800000 */
[----:B------:R-:W-:Y:S05]  /*5980*/  @!P6 BRA `(.L_x_93) ;  /* 0x00000008009ce947 */ /* 0x000fea0003800000 */
[----:B------:R-:W-:-:S04]  /*5990*/  LOP3.LUT R19, R19, 0x2, RZ, 0xfc, !PT ;  /* 0x0000000213137812 */ /* 0x000fc800078efcff */
[----:B------:R-:W-:-:S13]  /*59a0*/  ISETP.NE.AND P0, PT, R19, 0x3, PT ;  /* 0x000000031300780c */ /* 0x000fda0003f05270 */
[----:B------:R-:W-:Y:S05]  /*59b0*/  @!P0 BRA `(.L_x_94) ;  /* 0x0000000000048947 */ /* 0x000fea0003800000 */
[----:B------:R-:W-:Y:S01]  /*59c0*/  BPT.TRAP 0x1 ;  /* 0x000000040000795c */ /* 0x000fe20000300000 */
.L_x_94:
[----:B------:R-:W0:Y:S01]  /*59d0*/  S2R R5, SR_CgaCtaId ;  /* 0x0000000000057919 */ /* 0x000e220000008800 */
[----:B------:R-:W-:Y:S02]  /*59e0*/  MOV R2, 0x400 ;  /* 0x0000040000027802 */ /* 0x000fe40000000f00 */
[----:B------:R-:W-:Y:S02]  /*59f0*/  SHF.L.U32 R4, R0, 0x1f, RZ ;  /* 0x0000001f00047819 */ /* 0x000fe400000006ff */
[----:B0-----:R-:W-:-:S05]  /*5a00*/  LEA R2, R5, R2, 0x18 ;  /* 0x0000000205027211 */ /* 0x001fca00078ec0ff */
[----:B------:R-:W-:-:S04]  /*5a10*/  VIADD R2, R2, 0x90 ;  /* 0x0000009002027836 */ /* 0x000fc80000000000 */
[C---:B------:R-:W-:Y:S02]  /*5a20*/  IMAD R7, R3.reuse, 0x8, R2 ;  /* 0x0000000803077824 */ /* 0x040fe400078e0202 */
[----:B------:R-:W-:Y:S02]  /*5a30*/  VIADD R3, R3, 0x1 ;  /* 0x0000000103037836 */ /* 0x000fe40000000000 */
[----:B------:R-:W0:Y:S03]  /*5a40*/  SYNCS.PHASECHK.TRANS64.TRYWAIT P0, [R7+URZ], R4 ;  /* 0x00000004070075a7 */ /* 0x000e26000800017f */
[----:B------:R-:W-:-:S04]  /*5a50*/  ISETP.NE.AND P1, PT, R3, 0x12, PT ;  /* 0x000000120300780c */ /* 0x000fc80003f25270 */
[----:B------:R-:W-:Y:S02]  /*5a60*/  SEL R5, RZ, 0x1, P1 ;  /* 0x00000001ff057807 */ /* 0x000fe40000800000 */
[----:B------:R-:W-:Y:S02]  /*5a70*/  SEL R3, R3, RZ, P1 ;  /* 0x000000ff03037207 */ /* 0x000fe40000800000 */
[----:B------:R-:W-:-:S03]  /*5a80*/  LOP3.LUT R6, R0, R5, RZ, 0x3c, !PT ;  /* 0x0000000500067212 */ /* 0x000fc600078e3cff */
[----:B------:R-:W-:Y:S01]  /*5a90*/  IMAD R8, R3, 0x8, R2 ;  /* 0x0000000803087824 */ /* 0x000fe200078e0202 */
[----:B------:R-:W-:Y:S01]  /*5aa0*/  SHF.L.U32 R5, R6, 0x1f, RZ ;  /* 0x0000001f06057819 */ /* 0x000fe200000006ff */
[----:B0-----:R-:W-:Y:S06]  /*5ab0*/  @!P0 BRA `(.L_x_95) ;  /* 0x0000000800d88947 */ /* 0x001fec0003800000 */
.L_x_120:
[----:B------:R-:W1:Y:S01]  /*5ac0*/  SYNCS.PHASECHK.TRANS64.TRYWAIT P0, [R8+URZ], R5 ;  /* 0x00000005080075a7 */ /* 0x000e62000800017f */
[----:B------:R-:W-:-:S05]  /*5ad0*/  VIADD R0, R3, 0x1 ;  /* 0x0000000103007836 */ /* 0x000fca0000000000 */
[----:B------:R-:W-:-:S04]  /*5ae0*/  ISETP.NE.AND P1, PT, R0, 0x12, PT ;  /* 0x000000120000780c */ /* 0x000fc80003f25270 */
[----:B------:R-:W-:Y:S02]  /*5af0*/  SEL R3, RZ, 0x1, P1 ;  /* 0x00000001ff037807 */ /* 0x000fe40000800000 */
[----:B0-----:R-:W-:Y:S02]  /*5b00*/  SEL R7, R0, RZ, P1 ;  /* 0x000000ff00077207 */ /* 0x001fe40000800000 */
[----:B------:R-:W-:-:S03]  /*5b10*/  LOP3.LUT R6, R6, R3, RZ, 0x3c, !PT ;  /* 0x0000000306067212 */ /* 0x000fc600078e3cff */
[----:B------:R-:W-:Y:S01]  /*5b20*/  IMAD R9, R7, 0x8, R2 ;  /* 0x0000000807097824 */ /* 0x000fe200078e0202 */
[----:B------:R-:W-:Y:S01]  /*5b30*/  SHF.L.U32 R4, R6, 0x1f, RZ ;  /* 0x0000001f06047819 */ /* 0x000fe200000006ff */
[----:B-1----:R-:W-:Y:S06]  /*5b40*/  @!P0 BRA `(.L_x_96) ;  /* 0x0000000800c88947 */ /* 0x002fec0003800000 */
.L_x_121:
[----:B------:R-:W1:Y:S01]  /*5b50*/  SYNCS.PHASECHK.TRANS64.TRYWAIT P0, [R9+URZ], R4 ;  /* 0x00000004090075a7 */ /* 0x000e62000800017f */
[----:B------:R-:W-:-:S05]  /*5b60*/  VIADD R0, R7, 0x1 ;  /* 0x0000000107007836 */ /* 0x000fca0000000000 */
[----:B------:R-:W-:-:S04]  /*5b70*/  ISETP.NE.AND P1, PT, R0, 0x12, PT ;  /* 0x000000120000780c */ /* 0x000fc80003f25270 */
[----:B------:R-:W-:Y:S02]  /*5b80*/  SEL R3, RZ, 0x1, P1 ;  /* 0x00000001ff037807 */ /* 0x000fe40000800000 */
[----:B------:R-:W-:Y:S02]  /*5b90*/  SEL R7, R0, RZ, P1 ;  /* 0x000000ff00077207 */ /* 0x000fe40000800000 */
[----:B------:R-:W-:-:S03]  /*5ba0*/  LOP3.LUT R6, R6, R3, RZ, 0x3c, !PT ;  /* 0x0000000306067212 */ /* 0x000fc600078e3cff */
[----:B0-----:R-:W-:Y:S01]  /*5bb0*/  IMAD R8, R7, 0x8, R2 ;  /* 0x0000000807087824 */ /* 0x001fe200078e0202 */
[----:B------:R-:W-:Y:S01]  /*5bc0*/  SHF.L.U32 R5, R6, 0x1f, RZ ;  /* 0x0000001f06057819 */ /* 0x000fe200000006ff */
[----:B-1----:R-:W-:Y:S06]  /*5bd0*/  @!P0 BRA `(.L_x_97) ;  /* 0x0000000800b88947 */ /* 0x002fec0003800000 */
.L_x_122:
        /* <DEDUP_REMOVED lines=9> */
.L_x_123:
        /* <DEDUP_REMOVED lines=9> */
.L_x_124:
        /* <DEDUP_REMOVED lines=9> */
.L_x_125:
        /* <DEDUP_REMOVED lines=9> */
.L_x_126:
        /* <DEDUP_REMOVED lines=9> */
.L_x_127:
        /* <DEDUP_REMOVED lines=9> */
.L_x_128:
        /* <DEDUP_REMOVED lines=9> */
.L_x_129:
        /* <DEDUP_REMOVED lines=9> */
.L_x_130:
        /* <DEDUP_REMOVED lines=9> */
.L_x_131:
        /* <DEDUP_REMOVED lines=9> */
.L_x_132:
        /* <DEDUP_REMOVED lines=9> */
.L_x_133:
        /* <DEDUP_REMOVED lines=9> */
.L_x_134:
[----:B------:R-:W1:Y:S01]  /*62a0*/  SYNCS.PHASECHK.TRANS64.TRYWAIT P0, [R8+URZ], R5 ;  /* 0x00000005080075a7 */ /* 0x000e62000800017f */
[----:B------:R-:W-:-:S05]  /*62b0*/  VIADD R0, R7, 0x1 ;  /* 0x0000000107007836 */ /* 0x000fca0000000000 */
[----:B------:R-:W-:-:S04]  /*62c0*/  ISETP.NE.AND P1, PT, R0, 0x12, PT ;  /* 0x000000120000780c */ /* 0x000fc80003f25270 */
[----:B------:R-:W-:Y:S02]  /*62d0*/  SEL R3, RZ, 0x1, P1 ;  /* 0x00000001ff037807 */ /* 0x000fe40000800000 */
[----:B------:R-:W-:Y:S02]  /*62e0*/  SEL R7, R0, RZ, P1 ;  /* 0x000000ff00077207 */ /* 0x000fe40000800000 */
[----:B0-----:R-:W-:-:S03]  /*62f0*/  LOP3.LUT R9, R6, R3, RZ, 0x3c, !PT ;  /* 0x0000000306097212 */ /* 0x001fc600078e3cff */
[----:B------:R-:W-:Y:S01]  /*6300*/  IMAD R11, R7, 0x8, R2 ;  /* 0x00000008070b7824 */ /* 0x000fe200078e0202 */
[----:B------:R-:W-:Y:S01]  /*6310*/  SHF.L.U32 R6, R9, 0x1f, RZ ;  /* 0x0000001f09067819 */ /* 0x000fe200000006ff */
[----:B-1----:R-:W-:Y:S06]  /*6320*/  @!P0 BRA `(.L_x_110) ;  /* 0x0000000400e88947 */ /* 0x002fec0003800000 */
.L_x_135:
[----:B------:R-:W1:Y:S01]  /*6330*/  SYNCS.PHASECHK.TRANS64.TRYWAIT P0, [R11+URZ], R6 ;  /* 0x000000060b0075a7 */ /* 0x000e62000800017f */
[----:B------:R-:W-:-:S05]  /*6340*/  VIADD R0, R7, 0x1 ;  /* 0x0000000107007836 */ /* 0x000fca0000000000 */
[----:B------:R-:W-:-:S04]  /*6350*/  ISETP.NE.AND P1, PT, R0, 0x12, PT ;  /* 0x000000120000780c */ /* 0x000fc80003f25270 */
[----:B------:R-:W-:Y:S02]  /*6360*/  SEL R4, RZ, 0x1, P1 ;  /* 0x00000001ff047807 */ /* 0x000fe40000800000 */
[----:B------:R-:W-:Y:S02]  /*6370*/  SEL R3, R0, RZ, P1 ;  /* 0x000000ff00037207 */ /* 0x000fe40000800000 */
[----:B------:R-:W-:Y:S01]  /*6380*/  LOP3.LUT R0, R9, R4, RZ, 0x3c, !PT ;  /* 0x0000000409007212 */ /* 0x000fe200078e3cff */
[----:B-1----:R-:W-:Y:S06]  /*6390*/  @!P0 BRA `(.L_x_111) ;  /* 0x0000000400e08947 */ /* 0x002fec0003800000 */
.L_x_136:
[----:B------:R-:W-:Y:S01]  /*63a0*/  IMAD R3, R3, 0x8, R2 ;  /* 0x0000000803037824 */ /* 0x000fe200078e0202 */
[----:B------:R-:W-:-:S07]  /*63b0*/  SHF.L.U32 R0, R0, 0x1f, RZ ;  /* 0x0000001f00007819 */ /* 0x000fce00000006ff */
.L_x_112:
[----:B--2---:R2:W3:Y:S02]  /*63c0*/  SYNCS.PHASECHK.TRANS64.TRYWAIT P0, [R3+URZ], R0 ;  /* 0x00000000030075a7 */ /* 0x0044e4000800017f */
[----:B---3--:R-:W-:Y:S05]  /*63d0*/  @!P0 NANOSLEEP.SYNCS 0x989680 ;  /* 0x009896800000895d */ /* 0x008fea0003900000 */
[----:B------:R-:W3:Y:S02]  /*63e0*/  @!P0 SYNCS.PHASECHK.TRANS64 P0, [R3+URZ], R0 ;  /* 0x00000000030085a7 */ /* 0x000ee4000800007f */
[----:B---3--:R-:W-:Y:S05]  /*63f0*/  @!P0 BRA `(.L_x_112) ;  /* 0xfffffffc00f08947 */ /* 0x008fea000383ffff */
.L_x_93:
[----:B------:R-:W-:Y:S05]  /*6400*/  BSYNC B0 ;  /* 0x0000000000007941 */ /* 0x000fea0003800000 */
.L_x_92:
[----:B------:R-:W-:Y:S05]  /*6410*/  EXIT ;  /* 0x000000000000794d */ /* 0x000fea0003800000 */
.L_x_22:
[----:B---3--:R3:W4:Y:S02]  /*6420*/  SYNCS.PHASECHK.TRANS64.TRYWAIT P1, [R3+URZ], R0 ;  /* 0x00000000030075a7 */ /* 0x008724000802017f */
[----:B----4-:R-:W-:Y:S05]  /*6430*/  @!P1 NANOSLEEP.SYNCS 0x989680 ;  /* 0x009896800000995d */ /* 0x010fea0003900000 */
[----:B------:R-:W4:Y:S02]  /*6440*/  @!P1 SYNCS.PHASECHK.TRANS64 P1, [R3+URZ], R0 ;  /* 0x00000000030095a7 */ /* 0x000f24000802007f */
[----:B----4-:R-:W-:Y:S05]  /*6450*/  @!P1 BRA `(.L_x_22) ;  /* 0xfffffffc00f09947 */ /* 0x010fea000383ffff */
[----:B------:R-:W-:Y:S05]  /*6460*/  BRA `(.L_x_21) ;  /* 0xffffffb000947947 */ /* 0x000fea000383ffff */
.L_x_27:
[----:B-1----:R-:W-:-:S04]  /*6470*/  IMAD.U32 R6, RZ, RZ, UR4 ;  /* 0x00000004ff067e24 */ /* 0x002fc8000f8e00ff */
[----:B------:R1:W2:Y:S03]  /*6480*/  SYNCS.PHASECHK.TRANS64.TRYWAIT P1, [R6+URZ], R5 ;  /* 0x00000005060075a7 */ /* 0x0002a6000802017f */
[----:B--2---:R-:W-:Y:S05]  /*6490*/  @!P1 NANOSLEEP.SYNCS 0x989680 ;  /* 0x009896800000995d */ /* 0x004fea0003900000 */
[----:B------:R-:W2:Y:S02]  /*64a0*/  @!P1 SYNCS.PHASECHK.TRANS64 P1, [R6+URZ], R5 ;  /* 0x00000005060095a7 */ /* 0x000ea4000802007f */
[----:B--2---:R-:W-:Y:S05]  /*64b0*/  @!P1 BRA `(.L_x_27) ;  /* 0xfffffffc00ec9947 */ /* 0x004fea000383ffff */
[----:B------:R-:W-:Y:S05]  /*64c0*/  BRA `(.L_x_26) ;  /* 0xffffffb400407947 */ /* 0x000fea000383ffff */
.L_x_80:
[----:B------:R-:W-:Y:S01]  /*64d0*/  BSSY B1, `(.L_x_113) ;  /* 0x0000006000017945 */ /* 0x000fe20003800000 */
[----:B------:R-:W-:-:S07]  /*64e0*/  IMAD.MOV.U32 R15, RZ, RZ, -0x1 ;  /* 0xffffffffff0f7424 */ /* 0x000fce00078e00ff */
[----:B------:R-:W-:Y:S05]  /*64f0*/  WARPSYNC.COLLECTIVE R15, `(.L_x_114) ;  /* 0x000000000f0c7348 */ /* 0x000fea0003c00000 */
[----:B------:R-:W-:Y:S02]  /*6500*/  ELECT P6, UR62, PT ;  /* 0x00000000003e782f */ /* 0x000fe400038c0000 */
[----:B------:R-:W-:Y:S01]  /*6510*/  MOV R14, UR62 ;  /* 0x0000003e000e7c02 */ /* 0x000fe20008000f00 */
[----:B------:R-:W-:Y:S10]  /*6520*/  ENDCOLLECTIVE ;  /* 0x000000000000791b */ /* 0x000ff40003800000 */
.L_x_114:
[----:B------:R-:W-:Y:S05]  /*6530*/  BSYNC B1 ;  /* 0x0000000000017941 */ /* 0x000fea0003800000 */
.L_x_113:
[----:B------:R-:W-:Y:S05]  /*6540*/  BRA `(.L_x_115) ;  /* 0xffffffe800447947 */ /* 0x000fea000383ffff */
.L_x_83:
[----:B-1----:R1:W2:Y:S02]  /*6550*/  SYNCS.PHASECHK.TRANS64.TRYWAIT P0, [R23+URZ+0x90], R14 ;  /* 0x0000900e170075a7 */ /* 0x0022a4000800017f */
[----:B--2---:R-:W-:Y:S05]  /*6560*/  @!P0 NANOSLEEP.SYNCS 0x989680 ;  /* 0x009896800000895d */ /* 0x004fea0003900000 */
[----:B------:R-:W2:Y:S02]  /*6570*/  @!P0 SYNCS.PHASECHK.TRANS64 P0, [R23+URZ+0x90], R14 ;  /* 0x0000900e170085a7 */ /* 0x000ea4000800007f */
[----:B--2---:R-:W-:Y:S05]  /*6580*/  @!P0 BRA `(.L_x_83) ;  /* 0xfffffffc00f08947 */ /* 0x004fea000383ffff */
[----:B------:R-:W-:Y:S05]  /*6590*/  BRA `(.L_x_116) ;  /* 0xffffffe8007c7947 */ /* 0x000fea000383ffff */
.L_x_91:
[----:B------:R-:W-:Y:S01]  /*65a0*/  BSSY B0, `(.L_x_117) ;  /* 0x0000006000007945 */ /* 0x000fe20003800000 */
[----:B------:R-:W-:-:S07]  /*65b0*/  IMAD.MOV.U32 R15, RZ, RZ, -0x1 ;  /* 0xffffffffff0f7424 */ /* 0x000fce00078e00ff */
[----:B------:R-:W-:Y:S05]  /*65c0*/  WARPSYNC.COLLECTIVE R15, `(.L_x_118) ;  /* 0x000000000f0c7348 */ /* 0x000fea0003c00000 */
[----:B------:R-:W-:Y:S02]  /*65d0*/  ELECT P6, UR62, PT ;  /* 0x00000000003e782f */ /* 0x000fe400038c0000 */
[----:B------:R-:W-:Y:S01]  /*65e0*/  MOV R14, UR62 ;  /* 0x0000003e000e7c02 */ /* 0x000fe20008000f00 */
[----:B------:R-:W-:Y:S10]  /*65f0*/  ENDCOLLECTIVE ;  /* 0x000000000000791b */ /* 0x000ff40003800000 */
.L_x_118:
[----:B------:R-:W-:Y:S05]  /*6600*/  BSYNC B0 ;  /* 0x0000000000007941 */ /* 0x000fea0003800000 */
.L_x_117:
[----:B------:R-:W-:Y:S05]  /*6610*/  BRA `(.L_x_119) ;  /* 0xfffffff000d47947 */ /* 0x000fea000383ffff */
.L_x_95:
[----:B0-----:R0:W1:Y:S02]  /*6620*/  SYNCS.PHASECHK.TRANS64.TRYWAIT P0, [R7+URZ], R4 ;  /* 0x00000004070075a7 */ /* 0x001064000800017f */
[----:B-1----:R-:W-:Y:S05]  /*6630*/  @!P0 NANOSLEEP.SYNCS 0x989680 ;  /* 0x009896800000895d */ /* 0x002fea0003900000 */
[----:B------:R-:W1:Y:S02]  /*6640*/  @!P0 SYNCS.PHASECHK.TRANS64 P0, [R7+URZ], R4 ;  /* 0x00000004070085a7 */ /* 0x000e64000800007f */
[----:B-1----:R-:W-:Y:S05]  /*6650*/  @!P0 BRA `(.L_x_95) ;  /* 0xfffffffc00f08947 */ /* 0x002fea000383ffff */
[----:B------:R-:W-:Y:S05]  /*6660*/  BRA `(.L_x_120) ;  /* 0xfffffff400147947 */ /* 0x000fea000383ffff */
.L_x_96:
[----:B0-----:R0:W1:Y:S02]  /*6670*/  SYNCS.PHASECHK.TRANS64.TRYWAIT P0, [R8+URZ], R5 ;  /* 0x00000005080075a7 */ /* 0x001064000800017f */
[----:B-1----:R-:W-:Y:S05]  /*6680*/  @!P0 NANOSLEEP.SYNCS 0x989680 ;  /* 0x009896800000895d */ /* 0x002fea0003900000 */
[----:B------:R-:W1:Y:S02]  /*6690*/  @!P0 SYNCS.PHASECHK.TRANS64 P0, [R8+URZ], R5 ;  /* 0x00000005080085a7 */ /* 0x000e64000800007f */
[----:B-1----:R-:W-:Y:S05]  /*66a0*/  @!P0 BRA `(.L_x_96) ;  /* 0xfffffffc00f08947 */ /* 0x002fea000383ffff */
[----:B------:R-:W-:Y:S05]  /*66b0*/  BRA `(.L_x_121) ;  /* 0xfffffff400247947 */ /* 0x000fea000383ffff */
.L_x_97:
[----:B0-----:R0:W1:Y:S02]  /*66c0*/  SYNCS.PHASECHK.TRANS64.TRYWAIT P0, [R9+URZ], R4 ;  /* 0x00000004090075a7 */ /* 0x001064000800017f */
[----:B-1----:R-:W-:Y:S05]  /*66d0*/  @!P0 NANOSLEEP.SYNCS 0x989680 ;  /* 0x009896800000895d */ /* 0x002fea0003900000 */
[----:B------:R-:W1:Y:S02]  /*66e0*/  @!P0 SYNCS.PHASECHK.TRANS64 P0, [R9+URZ], R4 ;  /* 0x00000004090085a7 */ /* 0x000e64000800007f */
[----:B-1----:R-:W-:Y:S05]  /*66f0*/  @!P0 BRA `(.L_x_97) ;  /* 0xfffffffc00f08947 */ /* 0x002fea000383ffff */
[----:B------:R-:W-:Y:S05]  /*6700*/  BRA `(.L_x_122) ;  /* 0xfffffff400347947 */ /* 0x000fea000383ffff */
.L_x_98:
[----:B0-----:R0:W1:Y:S02]  /*6710*/  SYNCS.PHASECHK.TRANS64.TRYWAIT P0, [R8+URZ], R5 ;  /* 0x00000005080075a7 */ /* 0x001064000800017f */
[----:B-1----:R-:W-:Y:S05]  /*6720*/  @!P0 NANOSLEEP.SYNCS 0x989680 ;  /* 0x009896800000895d */ /* 0x002fea0003900000 */
[----:B------:R-:W1:Y:S02]  /*6730*/  @!P0 SYNCS.PHASECHK.TRANS64 P0, [R8+URZ], R5 ;  /* 0x00000005080085a7 */ /* 0x000e64000800007f */
[----:B-1----:R-:W-:Y:S05]  /*6740*/  @!P0 BRA `(.L_x_98) ;  /* 0xfffffffc00f08947 */ /* 0x002fea000383ffff */
[----:B------:R-:W-:Y:S05]  /*6750*/  BRA `(.L_x_123) ;  /* 0xfffffff400447947 */ /* 0x000fea000383ffff */
.L_x_99:
[----:B0-----:R0:W1:Y:S02]  /*6760*/  SYNCS.PHASECHK.TRANS64.TRYWAIT P0, [R9+URZ], R4 ;  /* 0x00000004090075a7 */ /* 0x001064000800017f */
[----:B-1----:R-:W-:Y:S05]  /*6770*/  @!P0 NANOSLEEP.SYNCS 0x989680 ;  /* 0x009896800000895d */ /* 0x002fea0003900000 */
[----:B------:R-:W1:Y:S02]  /*6780*/  @!P0 SYNCS.PHASECHK.TRANS64 P0, [R9+URZ], R4 ;  /* 0x00000004090085a7 */ /* 0x000e64000800007f */
[----:B-1----:R-:W-:Y:S05]  /*6790*/  @!P0 BRA `(.L_x_99) ;  /* 0xfffffffc00f08947 */ /* 0x002fea000383ffff */
[----:B------:R-:W-:Y:S05]  /*67a0*/  BRA `(.L_x_124) ;  /* 0xfffffff400547947 */ /* 0x000fea000383ffff */
.L_x_100:
[----:B0-----:R0:W1:Y:S02]  /*67b0*/  SYNCS.PHASECHK.TRANS64.TRYWAIT P0, [R8+URZ], R5 ;  /* 0x00000005080075a7 */ /* 0x001064000800017f */
[----:B-1----:R-:W-:Y:S05]  /*67c0*/  @!P0 NANOSLEEP.SYNCS 0x989680 ;  /* 0x009896800000895d */ /* 0x002fea0003900000 */
[----:B------:R-:W1:Y:S02]  /*67d0*/  @!P0 SYNCS.PHASECHK.TRANS64 P0, [R8+URZ], R5 ;  /* 0x00000005080085a7 */ /* 0x000e64000800007f */
[----:B-1----:R-:W-:Y:S05]  /*67e0*/  @!P0 BRA `(.L_x_100) ;  /* 0xfffffffc00f08947 */ /* 0x002fea000383ffff */
[----:B------:R-:W-:Y:S05]  /*67f0*/  BRA `(.L_x_125) ;  /* 0xfffffff400647947 */ /* 0x000fea000383ffff */
.L_x_101:
[----:B0-----:R0:W1:Y:S02]  /*6800*/  SYNCS.PHASECHK.TRANS64.TRYWAIT P0, [R9+URZ], R4 ;  /* 0x00000004090075a7 */ /* 0x001064000800017f */
[----:B-1----:R-:W-:Y:S05]  /*6810*/  @!P0 NANOSLEEP.SYNCS 0x989680 ;  /* 0x009896800000895d */ /* 0x002fea0003900000 */
[----:B------:R-:W1:Y:S02]  /*6820*/  @!P0 SYNCS.PHASECHK.TRANS64 P0, [R9+URZ], R4 ;  /* 0x00000004090085a7 */ /* 0x000e64000800007f */
[----:B-1----:R-:W-:Y:S05]  /*6830*/  @!P0 BRA `(.L_x_101) ;  /* 0xfffffffc00f08947 */ /* 0x002fea000383ffff */
[----:B------:R-:W-:Y:S05]  /*6840*/  BRA `(.L_x_126) ;  /* 0xfffffff400747947 */ /* 0x000fea000383ffff */
.L_x_102:
[----:B0-----:R0:W1:Y:S02]  /*6850*/  SYNCS.PHASECHK.TRANS64.TRYWAIT P0, [R8+URZ], R5 ;  /* 0x00000005080075a7 */ /* 0x001064000800017f */
[----:B-1----:R-:W-:Y:S05]  /*6860*/  @!P0 NANOSLEEP.SYNCS 0x989680 ;  /* 0x009896800000895d */ /* 0x002fea0003900000 */
[----:B------:R-:W1:Y:S02]  /*6870*/  @!P0 SYNCS.PHASECHK.TRANS64 P0, [R8+URZ], R5 ;  /* 0x00000005080085a7 */ /* 0x000e64000800007f */
[----:B-1----:R-:W-:Y:S05]  /*6880*/  @!P0 BRA `(.L_x_102) ;  /* 0xfffffffc00f08947 */ /* 0x002fea000383ffff */
[----:B------:R-:W-:Y:S05]  /*6890*/  BRA `(.L_x_127) ;  /* 0xfffffff400847947 */ /* 0x000fea000383ffff */
.L_x_103:
[----:B0-----:R0:W1:Y:S02]  /*68a0*/  SYNCS.PHASECHK.TRANS64.TRYWAIT P0, [R9+URZ], R4 ;  /* 0x00000004090075a7 */ /* 0x001064000800017f */
[----:B-1----:R-:W-:Y:S05]  /*68b0*/  @!P0 NANOSLEEP.SYNCS 0x989680 ;  /* 0x009896800000895d */ /* 0x002fea0003900000 */
[----:B------:R-:W1:Y:S02]  /*68c0*/  @!P0 SYNCS.PHASECHK.TRANS64 P0, [R9+URZ], R4 ;  /* 0x00000004090085a7 */ /* 0x000e64000800007f */
[----:B-1----:R-:W-:Y:S05]  /*68d0*/  @!P0 BRA `(.L_x_103) ;  /* 0xfffffffc00f08947 */ /* 0x002fea000383ffff */
[----:B------:R-:W-:Y:S05]  /*68e0*/  BRA `(.L_x_128) ;  /* 0xfffffff400947947 */ /* 0x000fea000383ffff */
.L_x_104:
[----:B0-----:R0:W1:Y:S02]  /*68f0*/  SYNCS.PHASECHK.TRANS64.TRYWAIT P0, [R8+URZ], R5 ;  /* 0x00000005080075a7 */ /* 0x001064000800017f */
[----:B-1----:R-:W-:Y:S05]  /*6900*/  @!P0 NANOSLEEP.SYNCS 0x989680 ;  /* 0x009896800000895d */ /* 0x002fea0003900000 */
[----:B------:R-:W1:Y:S02]  /*6910*/  @!P0 SYNCS.PHASECHK.TRANS64 P0, [R8+URZ], R5 ;  /* 0x00000005080085a7 */ /* 0x000e64000800007f */
[----:B-1----:R-:W-:Y:S05]  /*6920*/  @!P0 BRA `(.L_x_104) ;  /* 0xfffffffc00f08947 */ /* 0x002fea000383ffff */
[----:B------:R-:W-:Y:S05]  /*6930*/  BRA `(.L_x_129) ;  /* 0xfffffff400a47947 */ /* 0x000fea000383ffff */
.L_x_105:
[----:B0-----:R0:W1:Y:S02]  /*6940*/  SYNCS.PHASECHK.TRANS64.TRYWAIT P0, [R9+URZ], R4 ;  /* 0x00000004090075a7 */ /* 0x001064000800017f */
[----:B-1----:R-:W-:Y:S05]  /*6950*/  @!P0 NANOSLEEP.SYNCS 0x989680 ;  /* 0x009896800000895d */ /* 0x002fea0003900000 */
[----:B------:R-:W1:Y:S02]  /*6960*/  @!P0 SYNCS.PHASECHK.TRANS64 P0, [R9+URZ], R4 ;  /* 0x00000004090085a7 */ /* 0x000e64000800007f */
[----:B-1----:R-:W-:Y:S05]  /*6970*/  @!P0 BRA `(.L_x_105) ;  /* 0xfffffffc00f08947 */ /* 0x002fea000383ffff */
[----:B------:R-:W-:Y:S05]  /*6980*/  BRA `(.L_x_130) ;  /* 0xfffffff400b47947 */ /* 0x000fea000383ffff */
.L_x_106:
[----:B0-----:R0:W1:Y:S02]  /*6990*/  SYNCS.PHASECHK.TRANS64.TRYWAIT P0, [R8+URZ], R5 ;  /* 0x00000005080075a7 */ /* 0x001064000800017f */
[----:B-1----:R-:W-:Y:S05]  /*69a0*/  @!P0 NANOSLEEP.SYNCS 0x989680 ;  /* 0x009896800000895d */ /* 0x002fea0003900000 */
[----:B------:R-:W1:Y:S02]  /*69b0*/  @!P0 SYNCS.PHASECHK.TRANS64 P0, [R8+URZ], R5 ;  /* 0x00000005080085a7 */ /* 0x000e64000800007f */
[----:B-1----:R-:W-:Y:S05]  /*69c0*/  @!P0 BRA `(.L_x_106) ;  /* 0xfffffffc00f08947 */ /* 0x002fea000383ffff */
[----:B------:R-:W-:Y:S05]  /*69d0*/  BRA `(.L_x_131) ;  /* 0xfffffff400c47947 */ /* 0x000fea000383ffff */
.L_x_107:
[----:B0-----:R0:W1:Y:S02]  /*69e0*/  SYNCS.PHASECHK.TRANS64.TRYWAIT P0, [R9+URZ], R4 ;  /* 0x00000004090075a7 */ /* 0x001064000800017f */
[----:B-1----:R-:W-:Y:S05]  /*69f0*/  @!P0 NANOSLEEP.SYNCS 0x989680 ;  /* 0x009896800000895d */ /* 0x002fea0003900000 */
[----:B------:R-:W1:Y:S02]  /*6a00*/  @!P0 SYNCS.PHASECHK.TRANS64 P0, [R9+URZ], R4 ;  /* 0x00000004090085a7 */ /* 0x000e64000800007f */
[----:B-1----:R-:W-:Y:S05]  /*6a10*/  @!P0 BRA `(.L_x_107) ;  /* 0xfffffffc00f08947 */ /* 0x002fea000383ffff */
[----:B------:R-:W-:Y:S05]  /*6a20*/  BRA `(.L_x_132) ;  /* 0xfffffff400d47947 */ /* 0x000fea000383ffff */
.L_x_108:
[----:B0-----:R0:W1:Y:S02]  /*6a30*/  SYNCS.PHASECHK.TRANS64.TRYWAIT P0, [R8+URZ], R5 ;  /* 0x00000005080075a7 */ /* 0x001064000800017f */
[----:B-1----:R-:W-:Y:S05]  /*6a40*/  @!P0 NANOSLEEP.SYNCS 0x989680 ;  /* 0x009896800000895d */ /* 0x002fea0003900000 */
[----:B------:R-:W1:Y:S02]  /*6a50*/  @!P0 SYNCS.PHASECHK.TRANS64 P0, [R8+URZ], R5 ;  /* 0x00000005080085a7 */ /* 0x000e64000800007f */
[----:B-1----:R-:W-:Y:S05]  /*6a60*/  @!P0 BRA `(.L_x_108) ;  /* 0xfffffffc00f08947 */ /* 0x002fea000383ffff */
[----:B------:R-:W-:Y:S05]  /*6a70*/  BRA `(.L_x_133) ;  /* 0xfffffff400e47947 */ /* 0x000fea000383ffff */
.L_x_109:
[----:B0-----:R0:W1:Y:S02]  /*6a80*/  SYNCS.PHASECHK.TRANS64.TRYWAIT P0, [R9+URZ], R4 ;  /* 0x00000004090075a7 */ /* 0x001064000800017f */
[----:B-1----:R-:W-:Y:S05]  /*6a90*/  @!P0 NANOSLEEP.SYNCS 0x989680 ;  /* 0x009896800000895d */ /* 0x002fea0003900000 */
[----:B------:R-:W1:Y:S02]  /*6aa0*/  @!P0 SYNCS.PHASECHK.TRANS64 P0, [R9+URZ], R4 ;  /* 0x00000004090085a7 */ /* 0x000e64000800007f */
[----:B-1----:R-:W-:Y:S05]  /*6ab0*/  @!P0 BRA `(.L_x_109) ;  /* 0xfffffffc00f08947 */ /* 0x002fea000383ffff */
[----:B------:R-:W-:Y:S05]  /*6ac0*/  BRA `(.L_x_134) ;  /* 0xfffffff400f47947 */ /* 0x000fea000383ffff */
.L_x_110:
[----:B0-----:R0:W1:Y:S02]  /*6ad0*/  SYNCS.PHASECHK.TRANS64.TRYWAIT P0, [R8+URZ], R5 ;  /* 0x00000005080075a7 */ /* 0x001064000800017f */
[----:B-1----:R-:W-:Y:S05]  /*6ae0*/  @!P0 NANOSLEEP.SYNCS 0x989680 ;  /* 0x009896800000895d */ /* 0x002fea0003900000 */
[----:B------:R-:W1:Y:S02]  /*6af0*/  @!P0 SYNCS.PHASECHK.TRANS64 P0, [R8+URZ], R5 ;  /* 0x00000005080085a7 */ /* 0x000e64000800007f */
[----:B-1----:R-:W-:Y:S05]  /*6b00*/  @!P0 BRA `(.L_x_110) ;  /* 0xfffffffc00f08947 */ /* 0x002fea000383ffff */
[----:B------:R-:W-:Y:S05]  /*6b10*/  BRA `(.L_x_135) ;  /* 0xfffffff800047947 */ /* 0x000fea000383ffff */
.L_x_111:
[----:B-1----:R1:W2:Y:S02]  /*6b20*/  SYNCS.PHASECHK.TRANS64.TRYWAIT P0, [R11+URZ], R6 ;  /* 0x000000060b0075a7 */ /* 0x0022a4000800017f */
[----:B--2---:R-:W-:Y:S05]  /*6b30*/  @!P0 NANOSLEEP.SYNCS 0x989680 ;  /* 0x009896800000895d */ /* 0x004fea0003900000 */
[----:B------:R-:W2:Y:S02]  /*6b40*/  @!P0 SYNCS.PHASECHK.TRANS64 P0, [R11+URZ], R6 ;  /* 0x000000060b0085a7 */ /* 0x000ea4000800007f */
[----:B--2---:R-:W-:Y:S05]  /*6b50*/  @!P0 BRA `(.L_x_111) ;  /* 0xfffffffc00f08947 */ /* 0x004fea000383ffff */
[----:B------:R-:W-:Y:S05]  /*6b60*/  BRA `(.L_x_136) ;  /* 0xfffffff8000c7947 */ /* 0x000fea000383ffff */
.L_x_137:
[----:B------:R-:W-:-:S00]  /*6b70*/  BRA `(.L_x_137) ;  /* 0xfffffffc00fc7947 */ /* 0x000fc0000383ffff */
[----:B------:R-:W-:-:S00]  /*6b80*/  NOP ;  /* 0x0000000000007918 */ /* 0x000fc00000000000 */
[----:B------:R-:W-:-:S00]  /*6b90*/  NOP ;  /* 0x0000000000007918 */ /* 0x000fc00000000000 */
[----:B------:R-:W-:-:S00]  /*6ba0*/  NOP ;  /* 0x0000000000007918 */ /* 0x000fc00000000000 */
[----:B------:R-:W-:-:S00]  /*6bb0*/  NOP ;  /* 0x0000000000007918 */ /* 0x000fc00000000000 */
[----:B------:R-:W-:-:S00]  /*6bc0*/  NOP ;  /* 0x0000000000007918 */ /* 0x000fc00000000000 */
[----:B------:R-:W-:-:S00]  /*6bd0*/  NOP ;  /* 0x0000000000007918 */ /* 0x000fc00000000000 */
[----:B------:R-:W-:-:S00]  /*6be0*/  NOP ;  /* 0x0000000000007918 */ /* 0x000fc00000000000 */
[----:B------:R-:W-:-:S00]  /*6bf0*/  NOP ;  /* 0x0000000000007918 */ /* 0x000fc00000000000 */
.L_x_138:


//--------------------- .nv.global.init           --------------------------
	.section	.nv.global.init,"aw",@progbits
.nv.global.init:
	.type		$str$22,@object
	.size		$str$22,($str$23 - $str$22)
$str$22:
        /*0000*/ 	.byte	0x6b, 0x5f, 0x74, 0x69, 0x6c, 0x65, 0x5f, 0x63, 0x6f, 0x75, 0x6e, 0x74, 0x20, 0x3e, 0x3d, 0x20
        /*0010*/ 	.byte	0x31, 0x00
	.type		$str$23,@object
	.size		$str$23,(__unnamed_1 - $str$23)
$str$23:
        /*0012*/ 	.byte	0x2f, 0x74, 0x6d, 0x70, 0x2f, 0x63, 0x75, 0x74, 0x6c, 0x61, 0x73, 0x73, 0x5f, 0x73, 0x77, 0x65
        /*0022*/ 	.byte	0x65, 0x70, 0x5f, 0x73, 0x72, 0x63, 0x2f, 0x69, 0x6e, 0x63, 0x6c, 0x75, 0x64, 0x65, 0x2f, 0x63
        /*0032*/ 	.byte	0x75, 0x74, 0x6c, 0x61, 0x73, 0x73, 0x2f, 0x67, 0x65, 0x6d, 0x6d, 0x2f, 0x63, 0x6f, 0x6c, 0x6c
        /*0042*/ 	.byte	0x65, 0x63, 0x74, 0x69, 0x76, 0x65, 0x2f, 0x73, 0x6d, 0x39, 0x30, 0x5f, 0x6d, 0x6d, 0x61, 0x5f
        /*0052*/ 	.byte	0x74, 0x6d, 0x61, 0x5f, 0x67, 0x6d, 0x6d, 0x61, 0x5f, 0x73, 0x73, 0x5f, 0x77, 0x61, 0x72, 0x70
        /*0062*/ 	.byte	0x73, 0x70, 0x65, 0x63, 0x69, 0x61, 0x6c, 0x69, 0x7a, 0x65, 0x64, 0x2e, 0x68, 0x70, 0x70, 0x00
	.type		__unnamed_1,@object
	.size		__unnamed_1,(.L_0 - __unnamed_1)
__unnamed_1:
        /*0072*/ 	.byte	0x76, 0x6f, 0x69, 0x64, 0x20, 0x63, 0x75, 0x74, 0x6c, 0x61, 0x73, 0x73, 0x3a, 0x3a, 0x67, 0x65
        /* <DEDUP_REMOVED lines=180> */
        /*0bc2*/ 	.byte	0x65, 0x3a, 0x3a, 0x69, 0x64, 0x65, 0x6e, 0x74, 0x69, 0x74, 0x79, 0x5d, 0x00
.L_0:


//--------------------- .nv.shared._ZN7cutlass13device_kernelINS_4gemm6kernel13GemmUniversalIN4cute5tupleIJiiiiEEENS1_10collective13CollectiveMmaINS1_34MainloopSm90TmaGmmaWarpSpecializedILi18ENS5_IJNS4_1CILi2EEENSA_ILi1EEESC_EEENS1_35KernelTmaWarpSpecializedCooperativeEEENS5_IJNSA_ILi384EEENSA_ILi16EEESH_EEENS_10bfloat16_tENS5_IJlSC_lEEESJ_SK_NS4_8TiledMMAINS4_8MMA_AtomIJNS4_4SM904GMMA27MMA_64x16x16_F32BF16BF16_SSILNSO_5MajorE0ELSQ_0ELNSO_7ScaleInE1ELSR_1EEEEEENS4_6LayoutISD_NS5_IJSC_NSA_ILi0EEESV_EEEEENS5_IJNS4_10UnderscoreESY_SY_EEEEENS4_13SM90_TMA_LOADENS4_14ComposedLayoutINS4_7SwizzleILi1ELi4ELi3EEENS4_18smem_ptr_flag_bitsILi16EEENSU_INS5_IJNSA_ILi8EEESH_EEENS5_IJSH_SC_EEEEEEEvNS4_8identityENS4_23SM90_TMA_LOAD_MULTICASTES1B_vS1C_EENS_8epilogue10collective6detail29Sm90TmaWarpSpecializedAdapterINS1G_15DefaultEpilogueISJ_SK_SK_NS1F_6thread17LinearCombinationISJ_Li1EffLNS1K_9ScaleType4KindE0ELNS_15FloatRoundStyleE2ESJ_EENS1_15EpilogueDefaultEEEEEvvEEEEvNT_6ParamsE --------------------------
	.section	.nv.shared._ZN7cutlass13device_kernelINS_4gemm6kernel13GemmUniversalIN4cute5tupleIJiiiiEEENS1_10collective13CollectiveMmaINS1_34MainloopSm90TmaGmmaWarpSpecializedILi18ENS5_IJNS4_1CILi2EEENSA_ILi1EEESC_EEENS1_35KernelTmaWarpSpecializedCooperativeEEENS5_IJNSA_ILi384EEENSA_ILi16EEESH_EEENS_10bfloat16_tENS5_IJlSC_lEEESJ_SK_NS4_8TiledMMAINS4_8MMA_AtomIJNS4_4SM904GMMA27MMA_64x16x16_F32BF16BF16_SSILNSO_5MajorE0ELSQ_0ELNSO_7ScaleInE1ELSR_1EEEEEENS4_6LayoutISD_NS5_IJSC_NSA_ILi0EEESV_EEEEENS5_IJNS4_10UnderscoreESY_SY_EEEEENS4_13SM90_TMA_LOADENS4_14ComposedLayoutINS4_7SwizzleILi1ELi4ELi3EEENS4_18smem_ptr_flag_bitsILi16EEENSU_INS5_IJNSA_ILi8EEESH_EEENS5_IJSH_SC_EEEEEEEvNS4_8identityENS4_23SM90_TMA_LOAD_MULTICASTES1B_vS1C_EENS_8epilogue10collective6detail29Sm90TmaWarpSpecializedAdapterINS1G_15DefaultEpilogueISJ_SK_SK_NS1F_6thread17LinearCombinationISJ_Li1EffLNS1K_9ScaleType4KindE0ELNS_15FloatRoundStyleE2ESJ_EENS1_15EpilogueDefaultEEEEEvvEEEEvNT_6ParamsE,"aw",@nobits
	.sectionflags	@""
	.align	16
	.zero		1024


//--------------------- .nv.shared.reserved.0     --------------------------
	.section	.nv.shared.reserved.0,"aw",@nobits
	.weak		__nv_reservedSMEM_offset_0_alias
	.size		__nv_reservedSMEM_offset_0_alias, 0, 0
	.other		__nv_reservedSMEM_offset_0_alias,@"STO_CUDA_RESERVED_SHARED STV_DEFAULT"
__nv_reservedSMEM_offset_0_alias:
	.zero		0


//--------------------- .nv.global                --------------------------
	.section	.nv.global,"aw",@nobits
.nv.global:
	.type		_ZN39_INTERNAL_7053c3ed_4_k_cu_54f67bc7_87524cute1_E,@object
	.size		_ZN39_INTERNAL_7053c3ed_4_k_cu_54f67bc7_87524cute1_E,(_ZN39_INTERNAL_7053c3ed_4_k_cu_54f67bc7_87524cuda3std3__45__cpo6cbeginE - _ZN39_INTERNAL_7053c3ed_4_k_cu_54f67bc7_87524cute1_E)
_ZN39_INTERNAL_7053c3ed_4_k_cu_54f67bc7_87524cute1_E:
	.zero		1
	.type		_ZN39_INTERNAL_7053c3ed_4_k_cu_54f67bc7_87524cuda3std3__45__cpo6cbeginE,@object
	.size		_ZN39_INTERNAL_7053c3ed_4_k_cu_54f67bc7_87524cuda3std3__45__cpo6cbeginE,(_ZN39_INTERNAL_7053c3ed_4_k_cu_54f67bc7_87524cuda3std3__48in_placeE - _ZN39_INTERNAL_7053c3ed_4_k_cu_54f67bc7_87524cuda3std3__45__cpo6cbeginE)
_ZN39_INTERNAL_7053c3ed_4_k_cu_54f67bc7_87524cuda3std3__45__cpo6cbeginE:
	.zero		1
	.type		_ZN39_INTERNAL_7053c3ed_4_k_cu_54f67bc7_87524cuda3std3__48in_placeE,@object
	.size		_ZN39_INTERNAL_7053c3ed_4_k_cu_54f67bc7_87524cuda3std3__48in_placeE,(_ZN39_INTERNAL_7053c3ed_4_k_cu_54f67bc7_87524cuda3std6ranges3__45__cpo9iter_moveE - _ZN39_INTERNAL_7053c3ed_4_k_cu_54f67bc7_87524cuda3std3__48in_placeE)
_ZN39_INTERNAL_7053c3ed_4_k_cu_54f67bc7_87524cuda3std3__48in_placeE:
	.zero		1
	.type		_ZN39_INTERNAL_7053c3ed_4_k_cu_54f67bc7_87524cuda3std6ranges3__45__cpo9iter_moveE,@object
	.size		_ZN39_INTERNAL_7053c3ed_4_k_cu_54f67bc7_87524cuda3std6ranges3__45__cpo9iter_moveE,(_ZN39_INTERNAL_7053c3ed_4_k_cu_54f67bc7_87524cuda3std3__45__cpo5beginE - _ZN39_INTERNAL_7053c3ed_4_k_cu_54f67bc7_87524cuda3std6ranges3__45__cpo9iter_moveE)
_ZN39_INTERNAL_7053c3ed_4_k_cu_54f67bc7_87524cuda3std6ranges3__45__cpo9iter_moveE:
	.zero		1
	.type		_ZN39_INTERNAL_7053c3ed_4_k_cu_54f67bc7_87524cuda3std3__45__cpo5beginE,@object
	.size		_ZN39_INTERNAL_7053c3ed_4_k_cu_54f67bc7_87524cuda3std3__45__cpo5beginE,(_ZN39_INTERNAL_7053c3ed_4_k_cu_54f67bc7_87524cuda3std3__441_GLOBAL__N__7053c3ed_4_k_cu_54f67bc7_87526ignoreE - _ZN39_INTERNAL_7053c3ed_4_k_cu_54f67bc7_87524cuda3std3__45__cpo5beginE)
_ZN39_INTERNAL_7053c3ed_4_k_cu_54f67bc7_87524cuda3std3__45__cpo5beginE:
	.zero		1
	.type		_ZN39_INTERNAL_7053c3ed_4_k_cu_54f67bc7_87524cuda3std3__441_GLOBAL__N__7053c3ed_4_k_cu_54f67bc7_87526ignoreE,@object
	.size		_ZN39_INTERNAL_7053c3ed_4_k_cu_54f67bc7_87524cuda3std3__441_GLOBAL__N__7053c3ed_4_k_cu_54f67bc7_87526ignoreE,(_ZN39_INTERNAL_7053c3ed_4_k_cu_54f67bc7_87524cute7productE - _ZN39_INTERNAL_7053c3ed_4_k_cu_54f67bc7_87524cuda3std3__441_GLOBAL__N__7053c3ed_4_k_cu_54f67bc7_87526ignoreE)
_ZN39_INTERNAL_7053c3ed_4_k_cu_54f67bc7_87524cuda3std3__441_GLOBAL__N__7053c3ed_4_k_cu_54f67bc7_87526ignoreE:
	.zero		1
	.type		_ZN39_INTERNAL_7053c3ed_4_k_cu_54f67bc7_87524cute7productE,@object
	.size		_ZN39_INTERNAL_7053c3ed_4_k_cu_54f67bc7_87524cute7productE,(_ZN39_INTERNAL_7053c3ed_4_k_cu_54f67bc7_87524cuda3std3__45__cpo3endE - _ZN39_INTERNAL_7053c3ed_4_k_cu_54f67bc7_87524cute7productE)
_ZN39_INTERNAL_7053c3ed_4_k_cu_54f67bc7_87524cute7productE:
	.zero		1
	.type		_ZN39_INTERNAL_7053c3ed_4_k_cu_54f67bc7_87524cuda3std3__45__cpo3endE,@object
	.size		_ZN39_INTERNAL_7053c3ed_4_k_cu_54f67bc7_87524cuda3std3__45__cpo3endE,(_ZN39_INTERNAL_7053c3ed_4_k_cu_54f67bc7_87524cuda3std3__419piecewise_constructE - _ZN39_INTERNAL_7053c3ed_4_k_cu_54f67bc7_87524cuda3std3__45__cpo3endE)
_ZN39_INTERNAL_7053c3ed_4_k_cu_54f67bc7_87524cuda3std3__45__cpo3endE:
	.zero		1
	.type		_ZN39_INTERNAL_7053c3ed_4_k_cu_54f67bc7_87524cuda3std3__419piecewise_constructE,@object
	.size		_ZN39_INTERNAL_7053c3ed_4_k_cu_54f67bc7_87524cuda3std3__419piecewise_constructE,(_ZN39_INTERNAL_7053c3ed_4_k_cu_54f67bc7_87524cuda3std3__45__cpo4cendE - _ZN39_INTERNAL_7053c3ed_4_k_cu_54f67bc7_87524cuda3std3__419piecewise_constructE)
_ZN39_INTERNAL_7053c3ed_4_k_cu_54f67bc7_87524cuda3std3__419piecewise_constructE:
	.zero		1
	.type		_ZN39_INTERNAL_7053c3ed_4_k_cu_54f67bc7_87524cuda3std3__45__cpo4cendE,@object
	.size		_ZN39_INTERNAL_7053c3ed_4_k_cu_54f67bc7_87524cuda3std3__45__cpo4cendE,(_ZN39_INTERNAL_7053c3ed_4_k_cu_54f67bc7_87524cuda3std6ranges3__45__cpo4swapE - _ZN39_INTERNAL_7053c3ed_4_k_cu_54f67bc7_87524cuda3std3__45__cpo4cendE)
_ZN39_INTERNAL_7053c3ed_4_k_cu_54f67bc7_87524cuda3std3__45__cpo4cendE:
	.zero		1
	.type		_ZN39_INTERNAL_7053c3ed_4_k_cu_54f67bc7_87524cuda3std6ranges3__45__cpo4swapE,@object
	.size		_ZN39_INTERNAL_7053c3ed_4_k_cu_54f67bc7_87524cuda3std6ranges3__45__cpo4swapE,(.L_8 - _ZN39_INTERNAL_7053c3ed_4_k_cu_54f67bc7_87524cuda3std6ranges3__45__cpo4swapE)
_ZN39_INTERNAL_7053c3ed_4_k_cu_54f67bc7_87524cuda3std6ranges3__45__cpo4swapE:
	.zero		1
.L_8:


//--------------------- .nv.constant0._ZN7cutlass13device_kernelINS_4gemm6kernel13GemmUniversalIN4cute5tupleIJiiiiEEENS1_10collective13CollectiveMmaINS1_34MainloopSm90TmaGmmaWarpSpecializedILi18ENS5_IJNS4_1CILi2EEENSA_ILi1EEESC_EEENS1_35KernelTmaWarpSpecializedCooperativeEEENS5_IJNSA_ILi384EEENSA_ILi16EEESH_EEENS_10bfloat16_tENS5_IJlSC_lEEESJ_SK_NS4_8TiledMMAINS4_8MMA_AtomIJNS4_4SM904GMMA27MMA_64x16x16_F32BF16BF16_SSILNSO_5MajorE0ELSQ_0ELNSO_7ScaleInE1ELSR_1EEEEEENS4_6LayoutISD_NS5_IJSC_NSA_ILi0EEESV_EEEEENS5_IJNS4_10UnderscoreESY_SY_EEEEENS4_13SM90_TMA_LOADENS4_14ComposedLayoutINS4_7SwizzleILi1ELi4ELi3EEENS4_18smem_ptr_flag_bitsILi16EEENSU_INS5_IJNSA_ILi8EEESH_EEENS5_IJSH_SC_EEEEEEEvNS4_8identityENS4_23SM90_TMA_LOAD_MULTICASTES1B_vS1C_EENS_8epilogue10collective6detail29Sm90TmaWarpSpecializedAdapterINS1G_15DefaultEpilogueISJ_SK_SK_NS1F_6thread17LinearCombinationISJ_Li1EffLNS1K_9ScaleType4KindE0ELNS_15FloatRoundStyleE2ESJ_EENS1_15EpilogueDefaultEEEEEvvEEEEvNT_6ParamsE --------------------------
	.section	.nv.constant0._ZN7cutlass13device_kernelINS_4gemm6kernel13GemmUniversalIN4cute5tupleIJiiiiEEENS1_10collective13CollectiveMmaINS1_34MainloopSm90TmaGmmaWarpSpecializedILi18ENS5_IJNS4_1CILi2EEENSA_ILi1EEESC_EEENS1_35KernelTmaWarpSpecializedCooperativeEEENS5_IJNSA_ILi384EEENSA_ILi16EEESH_EEENS_10bfloat16_tENS5_IJlSC_lEEESJ_SK_NS4_8TiledMMAINS4_8MMA_AtomIJNS4_4SM904GMMA27MMA_64x16x16_F32BF16BF16_SSILNSO_5MajorE0ELSQ_0ELNSO_7ScaleInE1ELSR_1EEEEEENS4_6LayoutISD_NS5_IJSC_NSA_ILi0EEESV_EEEEENS5_IJNS4_10UnderscoreESY_SY_EEEEENS4_13SM90_TMA_LOADENS4_14ComposedLayoutINS4_7SwizzleILi1ELi4ELi3EEENS4_18smem_ptr_flag_bitsILi16EEENSU_INS5_IJNSA_ILi8EEESH_EEENS5_IJSH_SC_EEEEEEEvNS4_8identityENS4_23SM90_TMA_LOAD_MULTICASTES1B_vS1C_EENS_8epilogue10collective6detail29Sm90TmaWarpSpecializedAdapterINS1G_15DefaultEpilogueISJ_SK_SK_NS1F_6thread17LinearCombinationISJ_Li1EffLNS1K_9ScaleType4KindE0ELNS_15FloatRoundStyleE2ESJ_EENS1_15EpilogueDefaultEEEEEvvEEEEvNT_6ParamsE,"a",@progbits
	.sectionflags	@""
	.align	4
.nv.constant0._ZN7cutlass13device_kernelINS_4gemm6kernel13GemmUniversalIN4cute5tupleIJiiiiEEENS1_10collective13CollectiveMmaINS1_34MainloopSm90TmaGmmaWarpSpecializedILi18ENS5_IJNS4_1CILi2EEENSA_ILi1EEESC_EEENS1_35KernelTmaWarpSpecializedCooperativeEEENS5_IJNSA_ILi384EEENSA_ILi16EEESH_EEENS_10bfloat16_tENS5_IJlSC_lEEESJ_SK_NS4_8TiledMMAINS4_8MMA_AtomIJNS4_4SM904GMMA27MMA_64x16x16_F32BF16BF16_SSILNSO_5MajorE0ELSQ_0ELNSO_7ScaleInE1ELSR_1EEEEEENS4_6LayoutISD_NS5_IJSC_NSA_ILi0EEESV_EEEEENS5_IJNS4_10UnderscoreESY_SY_EEEEENS4_13SM90_TMA_LOADENS4_14ComposedLayoutINS4_7SwizzleILi1ELi4ELi3EEENS4_18smem_ptr_flag_bitsILi16EEENSU_INS5_IJNSA_ILi8EEESH_EEENS5_IJSH_SC_EEEEEEEvNS4_8identityENS4_23SM90_TMA_LOAD_MULTICASTES1B_vS1C_EENS_8epilogue10collective6detail29Sm90TmaWarpSpecializedAdapterINS1G_15DefaultEpilogueISJ_SK_SK_NS1F_6thread17LinearCombinationISJ_Li1EffLNS1K_9ScaleType4KindE0ELNS_15FloatRoundStyleE2ESJ_EENS1_15EpilogueDefaultEEEEEvvEEEEvNT_6ParamsE:
	.zero		1664


//--------------------- SYMBOLS --------------------------

	.type		.nv.reservedSmem.offset0,@object
	.size		.nv.reservedSmem.offset0,0x4
	.type		__assertfail,@function
